//
// Generated by NVIDIA NVVM Compiler
//
// Compiler Build ID: CL-36424714
// Cuda compilation tools, release 13.0, V13.0.88
// Based on NVVM 20.0.0
//

.version 9.0
.target sm_100
.address_size 64

	// .globl	_Z11localmaxabsPfiS_Pj
// _ZZ11localmaxabsPfiS_PjE5shArr has been demoted
.global .align 1 .b8 _ZN34_INTERNAL_e6b3377e_4_k_cu_ca8eccc84cuda3std3__45__cpo5beginE[1];
.global .align 1 .b8 _ZN34_INTERNAL_e6b3377e_4_k_cu_ca8eccc84cuda3std3__45__cpo3endE[1];
.global .align 1 .b8 _ZN34_INTERNAL_e6b3377e_4_k_cu_ca8eccc84cuda3std3__45__cpo6cbeginE[1];
.global .align 1 .b8 _ZN34_INTERNAL_e6b3377e_4_k_cu_ca8eccc84cuda3std3__45__cpo4cendE[1];
.global .align 1 .b8 _ZN34_INTERNAL_e6b3377e_4_k_cu_ca8eccc84cuda3std3__45__cpo6rbeginE[1];
.global .align 1 .b8 _ZN34_INTERNAL_e6b3377e_4_k_cu_ca8eccc84cuda3std3__45__cpo4rendE[1];
.global .align 1 .b8 _ZN34_INTERNAL_e6b3377e_4_k_cu_ca8eccc84cuda3std3__45__cpo7crbeginE[1];
.global .align 1 .b8 _ZN34_INTERNAL_e6b3377e_4_k_cu_ca8eccc84cuda3std3__45__cpo5crendE[1];
.global .align 1 .b8 _ZN34_INTERNAL_e6b3377e_4_k_cu_ca8eccc84cuda3std3__436_GLOBAL__N__e6b3377e_4_k_cu_ca8eccc86ignoreE[1];
.global .align 1 .b8 _ZN34_INTERNAL_e6b3377e_4_k_cu_ca8eccc84cuda3std3__419piecewise_constructE[1];
.global .align 1 .b8 _ZN34_INTERNAL_e6b3377e_4_k_cu_ca8eccc84cuda3std3__48in_placeE[1];
.global .align 1 .b8 _ZN34_INTERNAL_e6b3377e_4_k_cu_ca8eccc84cuda3std3__420unreachable_sentinelE[1];
.global .align 1 .b8 _ZN34_INTERNAL_e6b3377e_4_k_cu_ca8eccc84cuda3std3__47nulloptE[1];
.global .align 1 .b8 _ZN34_INTERNAL_e6b3377e_4_k_cu_ca8eccc84cuda3std3__48unexpectE[1];
.global .align 1 .b8 _ZN34_INTERNAL_e6b3377e_4_k_cu_ca8eccc84cuda3std6ranges3__45__cpo4swapE[1];
.global .align 1 .b8 _ZN34_INTERNAL_e6b3377e_4_k_cu_ca8eccc84cuda3std6ranges3__45__cpo9iter_moveE[1];
.global .align 1 .b8 _ZN34_INTERNAL_e6b3377e_4_k_cu_ca8eccc84cuda3std6ranges3__45__cpo5beginE[1];
.global .align 1 .b8 _ZN34_INTERNAL_e6b3377e_4_k_cu_ca8eccc84cuda3std6ranges3__45__cpo3endE[1];
.global .align 1 .b8 _ZN34_INTERNAL_e6b3377e_4_k_cu_ca8eccc84cuda3std6ranges3__45__cpo6cbeginE[1];
.global .align 1 .b8 _ZN34_INTERNAL_e6b3377e_4_k_cu_ca8eccc84cuda3std6ranges3__45__cpo4cendE[1];
.global .align 1 .b8 _ZN34_INTERNAL_e6b3377e_4_k_cu_ca8eccc84cuda3std6ranges3__45__cpo7advanceE[1];
.global .align 1 .b8 _ZN34_INTERNAL_e6b3377e_4_k_cu_ca8eccc84cuda3std6ranges3__45__cpo9iter_swapE[1];
.global .align 1 .b8 _ZN34_INTERNAL_e6b3377e_4_k_cu_ca8eccc84cuda3std6ranges3__45__cpo4nextE[1];
.global .align 1 .b8 _ZN34_INTERNAL_e6b3377e_4_k_cu_ca8eccc84cuda3std6ranges3__45__cpo4prevE[1];
.global .align 1 .b8 _ZN34_INTERNAL_e6b3377e_4_k_cu_ca8eccc84cuda3std6ranges3__45__cpo4dataE[1];
.global .align 1 .b8 _ZN34_INTERNAL_e6b3377e_4_k_cu_ca8eccc84cuda3std6ranges3__45__cpo5cdataE[1];
.global .align 1 .b8 _ZN34_INTERNAL_e6b3377e_4_k_cu_ca8eccc84cuda3std6ranges3__45__cpo4sizeE[1];
.global .align 1 .b8 _ZN34_INTERNAL_e6b3377e_4_k_cu_ca8eccc84cuda3std6ranges3__45__cpo5ssizeE[1];
.global .align 1 .b8 _ZN34_INTERNAL_e6b3377e_4_k_cu_ca8eccc84cuda3std6ranges3__45__cpo8distanceE[1];
.global .align 1 .b8 _ZN34_INTERNAL_e6b3377e_4_k_cu_ca8eccc86thrust24THRUST_300001_SM_1000_NS6system6detail10sequential3seqE[1];
.global .align 1 .b8 _ZN34_INTERNAL_e6b3377e_4_k_cu_ca8eccc86thrust24THRUST_300001_SM_1000_NS12placeholders2_1E[1];
.global .align 1 .b8 _ZN34_INTERNAL_e6b3377e_4_k_cu_ca8eccc86thrust24THRUST_300001_SM_1000_NS12placeholders2_2E[1];
.global .align 1 .b8 _ZN34_INTERNAL_e6b3377e_4_k_cu_ca8eccc86thrust24THRUST_300001_SM_1000_NS12placeholders2_3E[1];
.global .align 1 .b8 _ZN34_INTERNAL_e6b3377e_4_k_cu_ca8eccc86thrust24THRUST_300001_SM_1000_NS12placeholders2_4E[1];
.global .align 1 .b8 _ZN34_INTERNAL_e6b3377e_4_k_cu_ca8eccc86thrust24THRUST_300001_SM_1000_NS12placeholders2_5E[1];
.global .align 1 .b8 _ZN34_INTERNAL_e6b3377e_4_k_cu_ca8eccc86thrust24THRUST_300001_SM_1000_NS12placeholders2_6E[1];
.global .align 1 .b8 _ZN34_INTERNAL_e6b3377e_4_k_cu_ca8eccc86thrust24THRUST_300001_SM_1000_NS12placeholders2_7E[1];
.global .align 1 .b8 _ZN34_INTERNAL_e6b3377e_4_k_cu_ca8eccc86thrust24THRUST_300001_SM_1000_NS12placeholders2_8E[1];
.global .align 1 .b8 _ZN34_INTERNAL_e6b3377e_4_k_cu_ca8eccc86thrust24THRUST_300001_SM_1000_NS12placeholders2_9E[1];
.global .align 1 .b8 _ZN34_INTERNAL_e6b3377e_4_k_cu_ca8eccc86thrust24THRUST_300001_SM_1000_NS12placeholders3_10E[1];

.visible .entry _Z11localmaxabsPfiS_Pj(
	.param .u64 .ptr .align 1 _Z11localmaxabsPfiS_Pj_param_0,
	.param .u32 _Z11localmaxabsPfiS_Pj_param_1,
	.param .u64 .ptr .align 1 _Z11localmaxabsPfiS_Pj_param_2,
	.param .u64 .ptr .align 1 _Z11localmaxabsPfiS_Pj_param_3
)
{
	.reg .pred 	%p<57>;
	.reg .b32 	%r<53>;
	.reg .b32 	%f<77>;
	.reg .b64 	%rd<24>;
	// demoted variable
	.shared .align 4 .b8 _ZZ11localmaxabsPfiS_PjE5shArr[2048];
	ld.param.u64 	%rd4, [_Z11localmaxabsPfiS_Pj_param_0];
	ld.param.u32 	%r18, [_Z11localmaxabsPfiS_Pj_param_1];
	ld.param.u64 	%rd5, [_Z11localmaxabsPfiS_Pj_param_2];
	ld.param.u64 	%rd3, [_Z11localmaxabsPfiS_Pj_param_3];
	cvta.to.global.u64 	%rd1, %rd4;
	cvta.to.global.u64 	%rd2, %rd5;
	mov.u32 	%r1, %tid.x;
	mov.u32 	%r2, %ctaid.x;
	shl.b32 	%r19, %r2, 9;
	add.s32 	%r50, %r19, %r1;
	mov.u32 	%r4, %nctaid.x;
	shl.b32 	%r5, %r4, 9;
	setp.ge.s32 	%p2, %r50, %r18;
	mov.f32 	%f75, 0f00000000;
	@%p2 bra 	$L__BB0_7;
	mul.hi.s32 	%r20, %r50, 1717986919;
	shr.u32 	%r21, %r20, 31;
	shr.s32 	%r22, %r20, 9;
	add.s32 	%r23, %r22, %r21;
	mul.lo.s32 	%r24, %r23, 1280;
	sub.s32 	%r25, %r50, %r24;
	add.s32 	%r26, %r25, -4;
	setp.lt.u32 	%p3, %r26, 1272;
	add.s32 	%r27, %r50, -5120;
	setp.lt.u32 	%p4, %r27, 911360;
	and.pred  	%p1, %p3, %p4;
	add.s32 	%r28, %r50, %r5;
	max.s32 	%r29, %r18, %r28;
	setp.lt.s32 	%p5, %r28, %r18;
	selp.u32 	%r30, 1, 0, %p5;
	add.s32 	%r31, %r28, %r30;
	sub.s32 	%r32, %r29, %r31;
	div.u32 	%r33, %r32, %r5;
	add.s32 	%r6, %r33, %r30;
	and.b32  	%r34, %r6, 3;
	setp.eq.s32 	%p6, %r34, 3;
	mov.f32 	%f75, 0f00000000;
	@%p6 bra 	$L__BB0_4;
	add.s32 	%r35, %r6, 1;
	and.b32  	%r36, %r35, 3;
	neg.s32 	%r48, %r36;
	mov.f32 	%f75, 0f00000000;
$L__BB0_3:
	.pragma "nounroll";
	mul.wide.s32 	%rd6, %r50, 4;
	add.s64 	%rd7, %rd2, %rd6;
	add.s64 	%rd8, %rd1, %rd6;
	ld.global.f32 	%f32, [%rd8];
	abs.f32 	%f33, %f32;
	setp.gt.f32 	%p7, %f33, %f75;
	selp.f32 	%f34, %f33, %f75, %p1;
	selp.f32 	%f75, %f34, %f75, %p7;
	mov.b32 	%r37, 0;
	st.global.u32 	[%rd7], %r37;
	add.s32 	%r50, %r50, %r5;
	add.s32 	%r48, %r48, 1;
	setp.ne.s32 	%p8, %r48, 0;
	@%p8 bra 	$L__BB0_3;
$L__BB0_4:
	setp.lt.u32 	%p9, %r6, 3;
	@%p9 bra 	$L__BB0_7;
	mul.wide.s32 	%rd12, %r5, 4;
$L__BB0_6:
	mul.wide.s32 	%rd9, %r50, 4;
	add.s64 	%rd10, %rd1, %rd9;
	ld.global.f32 	%f35, [%rd10];
	abs.f32 	%f36, %f35;
	setp.gt.f32 	%p10, %f36, %f75;
	selp.f32 	%f37, %f36, %f75, %p1;
	selp.f32 	%f38, %f37, %f75, %p10;
	add.s64 	%rd11, %rd2, %rd9;
	mov.b32 	%r38, 0;
	st.global.u32 	[%rd11], %r38;
	add.s32 	%r39, %r50, %r5;
	add.s64 	%rd13, %rd10, %rd12;
	ld.global.f32 	%f39, [%rd13];
	abs.f32 	%f40, %f39;
	setp.gt.f32 	%p11, %f40, %f38;
	selp.f32 	%f41, %f40, %f38, %p1;
	selp.f32 	%f42, %f41, %f38, %p11;
	add.s64 	%rd14, %rd11, %rd12;
	st.global.u32 	[%rd14], %r38;
	add.s32 	%r40, %r39, %r5;
	add.s64 	%rd15, %rd13, %rd12;
	ld.global.f32 	%f43, [%rd15];
	abs.f32 	%f44, %f43;
	setp.gt.f32 	%p12, %f44, %f42;
	selp.f32 	%f45, %f44, %f42, %p1;
	selp.f32 	%f46, %f45, %f42, %p12;
	add.s64 	%rd16, %rd14, %rd12;
	st.global.u32 	[%rd16], %r38;
	add.s32 	%r41, %r40, %r5;
	add.s64 	%rd17, %rd15, %rd12;
	ld.global.f32 	%f47, [%rd17];
	abs.f32 	%f48, %f47;
	setp.gt.f32 	%p13, %f48, %f46;
	selp.f32 	%f49, %f48, %f46, %p1;
	selp.f32 	%f75, %f49, %f46, %p13;
	add.s64 	%rd18, %rd16, %rd12;
	st.global.u32 	[%rd18], %r38;
	add.s32 	%r50, %r41, %r5;
	setp.lt.s32 	%p14, %r50, %r18;
	@%p14 bra 	$L__BB0_6;
$L__BB0_7:
	shl.b32 	%r42, %r1, 2;
	mov.u32 	%r43, _ZZ11localmaxabsPfiS_PjE5shArr;
	add.s32 	%r15, %r43, %r42;
	st.shared.f32 	[%r15], %f75;
	bar.sync 	0;
	setp.gt.u32 	%p15, %r1, 255;
	@%p15 bra 	$L__BB0_10;
	ld.shared.f32 	%f50, [%r15];
	ld.shared.f32 	%f8, [%r15+1024];
	setp.leu.f32 	%p16, %f8, %f50;
	@%p16 bra 	$L__BB0_10;
	st.shared.f32 	[%r15], %f8;
$L__BB0_10:
	bar.sync 	0;
	setp.gt.u32 	%p17, %r1, 127;
	@%p17 bra 	$L__BB0_13;
	ld.shared.f32 	%f51, [%r15];
	ld.shared.f32 	%f9, [%r15+512];
	setp.leu.f32 	%p18, %f9, %f51;
	@%p18 bra 	$L__BB0_13;
	st.shared.f32 	[%r15], %f9;
$L__BB0_13:
	bar.sync 	0;
	setp.gt.u32 	%p19, %r1, 63;
	@%p19 bra 	$L__BB0_16;
	ld.shared.f32 	%f52, [%r15];
	ld.shared.f32 	%f10, [%r15+256];
	setp.leu.f32 	%p20, %f10, %f52;
	@%p20 bra 	$L__BB0_16;
	st.shared.f32 	[%r15], %f10;
$L__BB0_16:
	bar.sync 	0;
	setp.gt.u32 	%p21, %r1, 31;
	@%p21 bra 	$L__BB0_19;
	ld.shared.f32 	%f53, [%r15];
	ld.shared.f32 	%f11, [%r15+128];
	setp.leu.f32 	%p22, %f11, %f53;
	@%p22 bra 	$L__BB0_19;
	st.shared.f32 	[%r15], %f11;
$L__BB0_19:
	bar.sync 	0;
	setp.gt.u32 	%p23, %r1, 15;
	@%p23 bra 	$L__BB0_22;
	ld.shared.f32 	%f54, [%r15];
	ld.shared.f32 	%f12, [%r15+64];
	setp.leu.f32 	%p24, %f12, %f54;
	@%p24 bra 	$L__BB0_22;
	st.shared.f32 	[%r15], %f12;
$L__BB0_22:
	bar.sync 	0;
	setp.gt.u32 	%p25, %r1, 7;
	@%p25 bra 	$L__BB0_25;
	ld.shared.f32 	%f55, [%r15];
	ld.shared.f32 	%f13, [%r15+32];
	setp.leu.f32 	%p26, %f13, %f55;
	@%p26 bra 	$L__BB0_25;
	st.shared.f32 	[%r15], %f13;
$L__BB0_25:
	bar.sync 	0;
	setp.gt.u32 	%p27, %r1, 3;
	@%p27 bra 	$L__BB0_28;
	ld.shared.f32 	%f56, [%r15];
	ld.shared.f32 	%f14, [%r15+16];
	setp.leu.f32 	%p28, %f14, %f56;
	@%p28 bra 	$L__BB0_28;
	st.shared.f32 	[%r15], %f14;
$L__BB0_28:
	bar.sync 	0;
	setp.gt.u32 	%p29, %r1, 1;
	@%p29 bra 	$L__BB0_31;
	ld.shared.f32 	%f57, [%r15];
	ld.shared.f32 	%f15, [%r15+8];
	setp.leu.f32 	%p30, %f15, %f57;
	@%p30 bra 	$L__BB0_31;
	st.shared.f32 	[%r15], %f15;
$L__BB0_31:
	bar.sync 	0;
	setp.ne.s32 	%p31, %r1, 0;
	@%p31 bra 	$L__BB0_34;
	ld.shared.f32 	%f58, [%r15];
	ld.shared.f32 	%f16, [_ZZ11localmaxabsPfiS_PjE5shArr+4];
	setp.leu.f32 	%p32, %f16, %f58;
	@%p32 bra 	$L__BB0_34;
	st.shared.f32 	[%r15], %f16;
$L__BB0_34:
	setp.ne.s32 	%p33, %r1, 0;
	bar.sync 	0;
	@%p33 bra 	$L__BB0_36;
	ld.shared.f32 	%f59, [_ZZ11localmaxabsPfiS_PjE5shArr];
	mul.wide.u32 	%rd19, %r2, 4;
	add.s64 	%rd20, %rd2, %rd19;
	st.global.f32 	[%rd20], %f59;
$L__BB0_36:
	setp.ne.s32 	%p34, %r1, 0;
	membar.gl;
	mov.b32 	%r52, 0;
	@%p34 bra 	$L__BB0_38;
	cvta.to.global.u64 	%rd21, %rd3;
	atom.global.add.u32 	%r52, [%rd21], 1;
$L__BB0_38:
	add.s32 	%r45, %r4, -1;
	setp.eq.s32 	%p35, %r52, %r45;
	selp.u32 	%r46, 1, 0, %p35;
	{ 
	.reg .pred 	%p1; 
	.reg .pred 	%p2; 
	setp.ne.u32 	%p1, %r46, 0; 
	bar.red.or.pred 	%p2, 0, %p1; 
	selp.u32 	%r47, 1, 0, %p2; 
	}
	setp.eq.s32 	%p36, %r47, 0;
	@%p36 bra 	$L__BB0_70;
	setp.ge.s32 	%p37, %r1, %r5;
	mov.f32 	%f76, 0f00000000;
	@%p37 bra 	$L__BB0_41;
	mul.wide.u32 	%rd22, %r1, 4;
	add.s64 	%rd23, %rd2, %rd22;
	ld.global.f32 	%f76, [%rd23];
$L__BB0_41:
	setp.gt.u32 	%p38, %r1, 255;
	st.shared.f32 	[%r15], %f76;
	bar.sync 	0;
	@%p38 bra 	$L__BB0_44;
	ld.shared.f32 	%f61, [%r15];
	ld.shared.f32 	%f19, [%r15+1024];
	setp.leu.f32 	%p39, %f19, %f61;
	@%p39 bra 	$L__BB0_44;
	st.shared.f32 	[%r15], %f19;
$L__BB0_44:
	setp.gt.u32 	%p40, %r1, 127;
	bar.sync 	0;
	@%p40 bra 	$L__BB0_47;
	ld.shared.f32 	%f62, [%r15];
	ld.shared.f32 	%f20, [%r15+512];
	setp.leu.f32 	%p41, %f20, %f62;
	@%p41 bra 	$L__BB0_47;
	st.shared.f32 	[%r15], %f20;
$L__BB0_47:
	setp.gt.u32 	%p42, %r1, 63;
	bar.sync 	0;
	@%p42 bra 	$L__BB0_50;
	ld.shared.f32 	%f63, [%r15];
	ld.shared.f32 	%f21, [%r15+256];
	setp.leu.f32 	%p43, %f21, %f63;
	@%p43 bra 	$L__BB0_50;
	st.shared.f32 	[%r15], %f21;
$L__BB0_50:
	setp.gt.u32 	%p44, %r1, 31;
	bar.sync 	0;
	@%p44 bra 	$L__BB0_53;
	ld.shared.f32 	%f64, [%r15];
	ld.shared.f32 	%f22, [%r15+128];
	setp.leu.f32 	%p45, %f22, %f64;
	@%p45 bra 	$L__BB0_53;
	st.shared.f32 	[%r15], %f22;
$L__BB0_53:
	setp.gt.u32 	%p46, %r1, 15;
	bar.sync 	0;
	@%p46 bra 	$L__BB0_56;
	ld.shared.f32 	%f65, [%r15];
	ld.shared.f32 	%f23, [%r15+64];
	setp.leu.f32 	%p47, %f23, %f65;
	@%p47 bra 	$L__BB0_56;
	st.shared.f32 	[%r15], %f23;
$L__BB0_56:
	setp.gt.u32 	%p48, %r1, 7;
	bar.sync 	0;
	@%p48 bra 	$L__BB0_59;
	ld.shared.f32 	%f66, [%r15];
	ld.shared.f32 	%f24, [%r15+32];
	setp.leu.f32 	%p49, %f24, %f66;
	@%p49 bra 	$L__BB0_59;
	st.shared.f32 	[%r15], %f24;
$L__BB0_59:
	setp.gt.u32 	%p50, %r1, 3;
	bar.sync 	0;
	@%p50 bra 	$L__BB0_62;
	ld.shared.f32 	%f67, [%r15];
	ld.shared.f32 	%f25, [%r15+16];
	setp.leu.f32 	%p51, %f25, %f67;
	@%p51 bra 	$L__BB0_62;
	st.shared.f32 	[%r15], %f25;
$L__BB0_62:
	setp.gt.u32 	%p52, %r1, 1;
	bar.sync 	0;
	@%p52 bra 	$L__BB0_65;
	ld.shared.f32 	%f68, [%r15];
	ld.shared.f32 	%f26, [%r15+8];
	setp.leu.f32 	%p53, %f26, %f68;
	@%p53 bra 	$L__BB0_65;
	st.shared.f32 	[%r15], %f26;
$L__BB0_65:
	setp.ne.s32 	%p54, %r1, 0;
	bar.sync 	0;
	@%p54 bra 	$L__BB0_68;
	ld.shared.f32 	%f69, [%r15];
	ld.shared.f32 	%f27, [_ZZ11localmaxabsPfiS_PjE5shArr+4];
	setp.leu.f32 	%p55, %f27, %f69;
	@%p55 bra 	$L__BB0_68;
	st.shared.f32 	[%r15], %f27;
$L__BB0_68:
	setp.ne.s32 	%p56, %r1, 0;
	bar.sync 	0;
	@%p56 bra 	$L__BB0_70;
	ld.shared.f32 	%f70, [_ZZ11localmaxabsPfiS_PjE5shArr];
	st.global.f32 	[%rd2], %f70;
$L__BB0_70:
	ret;

}
	// .globl	_ZN3cub18CUB_300001_SM_10006detail11EmptyKernelIvEEvv
.visible .entry _ZN3cub18CUB_300001_SM_10006detail11EmptyKernelIvEEvv()
{


	ret;

}


// ===== COMPILED SASS (sm_100) =====

	.target	sm_100

	.elftype	@"ET_EXEC"


//--------------------- .note.nv.tkinfo           --------------------------
	.section	.note.nv.tkinfo,"",@"SHT_NOTE"
	.sectionflags	@"SHF_NOTE_NV_TKINFO"
	.tkinfo
        /*0018*/ 	.word	0x00000002
        /*0030*/ 	.string	""
        /*0030*/ 	.string	"ptxas"
        /*0030*/ 	.string	"Cuda compilation tools, release 13.0, V13.0.88"
        /*0030*/ 	.string	"Build cuda_13.0.r13.0/compiler.36424714_0"
        /*0030*/ 	.string	"-arch sm_100 -m 64 "



//--------------------- .note.nv.cuinfo           --------------------------
	.section	.note.nv.cuinfo,"",@"SHT_NOTE"
	.sectionflags	@"SHF_NOTE_NV_CUINFO"
        /*0018*/ 	.short	0x0002
        /*001a*/ 	.short	0x0064
        /*001c*/ 	.short	0x0082
	.zero		2


//--------------------- .nv.info                  --------------------------
	.section	.nv.info,"",@"SHT_CUDA_INFO"
	.align	4


	//----- nvinfo : EIATTR_REGCOUNT
	.align		4
        /*0000*/ 	.byte	0x04, 0x2f
        /*0002*/ 	.short	(.L_41 - .L_40)
	.align		4
.L_40:
        /*0004*/ 	.word	index@(_Z11localmaxabsPfiS_Pj)
        /*0008*/ 	.word	0x0000001e


	//----- nvinfo : EIATTR_FRAME_SIZE
	.align		4
.L_41:
        /*000c*/ 	.byte	0x04, 0x11
        /*000e*/ 	.short	(.L_43 - .L_42)
	.align		4
.L_42:
        /*0010*/ 	.word	index@(_Z11localmaxabsPfiS_Pj)
        /*0014*/ 	.word	0x00000000


	//----- nvinfo : EIATTR_REGCOUNT
	.align		4
.L_43:
        /*0018*/ 	.byte	0x04, 0x2f
        /*001a*/ 	.short	(.L_45 - .L_44)
	.align		4
.L_44:
        /*001c*/ 	.word	index@(_ZN3cub18CUB_300001_SM_10006detail11EmptyKernelIvEEvv)
        /*0020*/ 	.word	0x00000004


	//----- nvinfo : EIATTR_FRAME_SIZE
	.align		4
.L_45:
        /*0024*/ 	.byte	0x04, 0x11
        /*0026*/ 	.short	(.L_47 - .L_46)
	.align		4
.L_46:
        /*0028*/ 	.word	index@(_ZN3cub18CUB_300001_SM_10006detail11EmptyKernelIvEEvv)
        /*002c*/ 	.word	0x00000000


	//----- nvinfo : EIATTR_MIN_STACK_SIZE
	.align		4
.L_47:
        /*0030*/ 	.byte	0x04, 0x12
        /*0032*/ 	.short	(.L_49 - .L_48)
	.align		4
.L_48:
        /*0034*/ 	.word	index@(_ZN3cub18CUB_300001_SM_10006detail11EmptyKernelIvEEvv)
        /*0038*/ 	.word	0x00000000


	//----- nvinfo : EIATTR_MIN_STACK_SIZE
	.align		4
.L_49:
        /*003c*/ 	.byte	0x04, 0x12
        /*003e*/ 	.short	(.L_51 - .L_50)
	.align		4
.L_50:
        /*0040*/ 	.word	index@(_Z11localmaxabsPfiS_Pj)
        /*0044*/ 	.word	0x00000000
.L_51:


//--------------------- .nv.compat                --------------------------
	.section	.nv.compat,"",@"SHT_CUDA_COMPAT_INFO"
	.align	4
        /*0000*/ 	.byte	0x02, 0x09, 0x00, 0x00, 0x02, 0x02, 0x01, 0x00, 0x02, 0x05, 0x05, 0x00, 0x03, 0x07, 0x01, 0x01
        /*0010*/ 	.byte	0x02, 0x03, 0x00, 0x00, 0x02, 0x06, 0x01, 0x00, 0x04, 0x0b, 0x08, 0x00, 0x09, 0x00, 0x00, 0x00
        /*0020*/ 	.byte	0x00, 0x00, 0x00, 0x00


//--------------------- .nv.info._ZN3cub18CUB_300001_SM_10006detail11EmptyKernelIvEEvv --------------------------
	.section	.nv.info._ZN3cub18CUB_300001_SM_10006detail11EmptyKernelIvEEvv,"",@"SHT_CUDA_INFO"
	.sectionflags	@""
	.align	4


	//----- nvinfo : EIATTR_CUDA_API_VERSION
	.align		4
        /*0000*/ 	.byte	0x04, 0x37
        /*0002*/ 	.short	(.L_53 - .L_52)
.L_52:
        /*0004*/ 	.word	0x00000082


	//----- nvinfo : EIATTR_SPARSE_MMA_MASK
	.align		4
.L_53:
        /*0008*/ 	.byte	0x03, 0x50
        /*000a*/ 	.short	0x0000


	//----- nvinfo : EIATTR_MAXREG_COUNT
	.align		4
        /*000c*/ 	.byte	0x03, 0x1b
        /*000e*/ 	.short	0x00ff


	//----- nvinfo : EIATTR_MERCURY_ISA_VERSION
	.align		4
        /*0010*/ 	.byte	0x03, 0x5f
        /*0012*/ 	.short	0x0101


	//----- nvinfo : EIATTR_VRC_CTA_INIT_COUNT
	.align		4
        /*0014*/ 	.byte	0x02, 0x4a
	.zero		1
	.zero		1


	//----- nvinfo : EIATTR_EXIT_INSTR_OFFSETS
	.align		4
        /*0018*/ 	.byte	0x04, 0x1c
        /*001a*/ 	.short	(.L_55 - .L_54)


	//   ....[0]....
.L_54:
        /*001c*/ 	.word	0x00000010


	//----- nvinfo : EIATTR_SW_WAR
	.align		4
.L_55:
        /*0020*/ 	.byte	0x04, 0x36
        /*0022*/ 	.short	(.L_57 - .L_56)
.L_56:
        /*0024*/ 	.word	0x00000008
.L_57:


//--------------------- .nv.info._Z11localmaxabsPfiS_Pj --------------------------
	.section	.nv.info._Z11localmaxabsPfiS_Pj,"",@"SHT_CUDA_INFO"
	.sectionflags	@""
	.align	4


	//----- nvinfo : EIATTR_CUDA_API_VERSION
	.align		4
        /*0000*/ 	.byte	0x04, 0x37
        /*0002*/ 	.short	(.L_59 - .L_58)
.L_58:
        /*0004*/ 	.word	0x00000082


	//----- nvinfo : EIATTR_KPARAM_INFO
	.align		4
.L_59:
        /*0008*/ 	.byte	0x04, 0x17
        /*000a*/ 	.short	(.L_61 - .L_60)
.L_60:
        /*000c*/ 	.word	0x00000000
        /*0010*/ 	.short	0x0003
        /*0012*/ 	.short	0x0018
        /*0014*/ 	.byte	0x00, 0xf5, 0x21, 0x00


	//----- nvinfo : EIATTR_KPARAM_INFO
	.align		4
.L_61:
        /*0018*/ 	.byte	0x04, 0x17
        /*001a*/ 	.short	(.L_63 - .L_62)
.L_62:
        /*001c*/ 	.word	0x00000000
        /*0020*/ 	.short	0x0002
        /*0022*/ 	.short	0x0010
        /*0024*/ 	.byte	0x00, 0xf5, 0x21, 0x00


	//----- nvinfo : EIATTR_KPARAM_INFO
	.align		4
.L_63:
        /*0028*/ 	.byte	0x04, 0x17
        /*002a*/ 	.short	(.L_65 - .L_64)
.L_64:
        /*002c*/ 	.word	0x00000000
        /*0030*/ 	.short	0x0001
        /*0032*/ 	.short	0x0008
        /*0034*/ 	.byte	0x00, 0xf0, 0x11, 0x00


	//----- nvinfo : EIATTR_KPARAM_INFO
	.align		4
.L_65:
        /*0038*/ 	.byte	0x04, 0x17
        /*003a*/ 	.short	(.L_67 - .L_66)
.L_66:
        /*003c*/ 	.word	0x00000000
        /*0040*/ 	.short	0x0000
        /*0042*/ 	.short	0x0000
        /*0044*/ 	.byte	0x00, 0xf5, 0x21, 0x00


	//----- nvinfo : EIATTR_SPARSE_MMA_MASK
	.align		4
.L_67:
        /*0048*/ 	.byte	0x03, 0x50
        /*004a*/ 	.short	0x0000


	//----- nvinfo : EIATTR_MAXREG_COUNT
	.align		4
        /*004c*/ 	.byte	0x03, 0x1b
        /*004e*/ 	.short	0x00ff


	//----- nvinfo : EIATTR_NUM_BARRIERS
	.align		4
        /*0050*/ 	.byte	0x02, 0x4c
        /*0052*/ 	.byte	0x01
	.zero		1


	//----- nvinfo : EIATTR_MERCURY_ISA_VERSION
	.align		4
        /*0054*/ 	.byte	0x03, 0x5f
        /*0056*/ 	.short	0x0101


	//----- nvinfo : EIATTR_VRC_CTA_INIT_COUNT
	.align		4
        /*0058*/ 	.byte	0x02, 0x4a
	.zero		1
	.zero		1


	//----- nvinfo : EIATTR_EXIT_INSTR_OFFSETS
	.align		4
        /*005c*/ 	.byte	0x04, 0x1c
        /*005e*/ 	.short	(.L_69 - .L_68)


	//   ....[0]....
.L_68:
        /*0060*/ 	.word	0x00000d00


	//   ....[1]....
        /*0064*/ 	.word	0x00001260


	//   ....[2]....
        /*0068*/ 	.word	0x000012a0


	//----- nvinfo : EIATTR_CRS_STACK_SIZE
	.align		4
.L_69:
        /*006c*/ 	.byte	0x04, 0x1e
        /*006e*/ 	.short	(.L_71 - .L_70)
.L_70:
        /*0070*/ 	.word	0x00000000


	//----- nvinfo : EIATTR_CBANK_PARAM_SIZE
	.align		4
.L_71:
        /*0074*/ 	.byte	0x03, 0x19
        /*0076*/ 	.short	0x0020


	//----- nvinfo : EIATTR_PARAM_CBANK
	.align		4
        /*0078*/ 	.byte	0x04, 0x0a
        /*007a*/ 	.short	(.L_73 - .L_72)
	.align		4
.L_72:
        /*007c*/ 	.word	index@(.nv.constant0._Z11localmaxabsPfiS_Pj)
        /*0080*/ 	.short	0x0380
        /*0082*/ 	.short	0x0020


	//----- nvinfo : EIATTR_SW_WAR
	.align		4
.L_73:
        /*0084*/ 	.byte	0x04, 0x36
        /*0086*/ 	.short	(.L_75 - .L_74)
.L_74:
        /*0088*/ 	.word	0x00000008
.L_75:


//--------------------- .nv.callgraph             --------------------------
	.section	.nv.callgraph,"",@"SHT_CUDA_CALLGRAPH"
	.align	4
	.sectionentsize	8
	.align		4
        /*0000*/ 	.word	0x00000000
	.align		4
        /*0004*/ 	.word	0xffffffff
	.align		4
        /*0008*/ 	.word	0x00000000
	.align		4
        /*000c*/ 	.word	0xfffffffe
	.align		4
        /*0010*/ 	.word	0x00000000
	.align		4
        /*0014*/ 	.word	0xfffffffd
	.align		4
        /*0018*/ 	.word	0x00000000
	.align		4
        /*001c*/ 	.word	0xfffffffc


//--------------------- .nv.constant4             --------------------------
	.section	.nv.constant4,"a",@progbits
	.align	8
	.align		8
.nv.constant4:
        /*0000*/ 	.dword	_ZN34_INTERNAL_e6b3377e_4_k_cu_ca8eccc84cuda3std3__45__cpo5beginE
	.align		8
        /*0008*/ 	.dword	_ZN34_INTERNAL_e6b3377e_4_k_cu_ca8eccc84cuda3std3__45__cpo3endE
	.align		8
        /*0010*/ 	.dword	_ZN34_INTERNAL_e6b3377e_4_k_cu_ca8eccc84cuda3std3__45__cpo6cbeginE
	.align		8
        /*0018*/ 	.dword	_ZN34_INTERNAL_e6b3377e_4_k_cu_ca8eccc84cuda3std3__45__cpo4cendE
	.align		8
        /*0020*/ 	.dword	_ZN34_INTERNAL_e6b3377e_4_k_cu_ca8eccc84cuda3std3__45__cpo6rbeginE
	.align		8
        /*0028*/ 	.dword	_ZN34_INTERNAL_e6b3377e_4_k_cu_ca8eccc84cuda3std3__45__cpo4rendE
	.align		8
        /*0030*/ 	.dword	_ZN34_INTERNAL_e6b3377e_4_k_cu_ca8eccc84cuda3std3__45__cpo7crbeginE
	.align		8
        /*0038*/ 	.dword	_ZN34_INTERNAL_e6b3377e_4_k_cu_ca8eccc84cuda3std3__45__cpo5crendE
	.align		8
        /*0040*/ 	.dword	_ZN34_INTERNAL_e6b3377e_4_k_cu_ca8eccc84cuda3std3__436_GLOBAL__N__e6b3377e_4_k_cu_ca8eccc86ignoreE
	.align		8
        /*0048*/ 	.dword	_ZN34_INTERNAL_e6b3377e_4_k_cu_ca8eccc84cuda3std3__419piecewise_constructE
	.align		8
        /*0050*/ 	.dword	_ZN34_INTERNAL_e6b3377e_4_k_cu_ca8eccc84cuda3std3__48in_placeE
	.align		8
        /*0058*/ 	.dword	_ZN34_INTERNAL_e6b3377e_4_k_cu_ca8eccc84cuda3std3__420unreachable_sentinelE
	.align		8
        /*0060*/ 	.dword	_ZN34_INTERNAL_e6b3377e_4_k_cu_ca8eccc84cuda3std3__47nulloptE
	.align		8
        /*0068*/ 	.dword	_ZN34_INTERNAL_e6b3377e_4_k_cu_ca8eccc84cuda3std3__48unexpectE
	.align		8
        /*0070*/ 	.dword	_ZN34_INTERNAL_e6b3377e_4_k_cu_ca8eccc84cuda3std6ranges3__45__cpo4swapE
	.align		8
        /*0078*/ 	.dword	_ZN34_INTERNAL_e6b3377e_4_k_cu_ca8eccc84cuda3std6ranges3__45__cpo9iter_moveE
	.align		8
        /*0080*/ 	.dword	_ZN34_INTERNAL_e6b3377e_4_k_cu_ca8eccc84cuda3std6ranges3__45__cpo5beginE
	.align		8
        /*0088*/ 	.dword	_ZN34_INTERNAL_e6b3377e_4_k_cu_ca8eccc84cuda3std6ranges3__45__cpo3endE
	.align		8
        /*0090*/ 	.dword	_ZN34_INTERNAL_e6b3377e_4_k_cu_ca8eccc84cuda3std6ranges3__45__cpo6cbeginE
	.align		8
        /*0098*/ 	.dword	_ZN34_INTERNAL_e6b3377e_4_k_cu_ca8eccc84cuda3std6ranges3__45__cpo4cendE
	.align		8
        /*00a0*/ 	.dword	_ZN34_INTERNAL_e6b3377e_4_k_cu_ca8eccc84cuda3std6ranges3__45__cpo7advanceE
	.align		8
        /*00a8*/ 	.dword	_ZN34_INTERNAL_e6b3377e_4_k_cu_ca8eccc84cuda3std6ranges3__45__cpo9iter_swapE
	.align		8
        /*00b0*/ 	.dword	_ZN34_INTERNAL_e6b3377e_4_k_cu_ca8eccc84cuda3std6ranges3__45__cpo4nextE
	.align		8
        /*00b8*/ 	.dword	_ZN34_INTERNAL_e6b3377e_4_k_cu_ca8eccc84cuda3std6ranges3__45__cpo4prevE
	.align		8
        /*00c0*/ 	.dword	_ZN34_INTERNAL_e6b3377e_4_k_cu_ca8eccc84cuda3std6ranges3__45__cpo4dataE
	.align		8
        /*00c8*/ 	.dword	_ZN34_INTERNAL_e6b3377e_4_k_cu_ca8eccc84cuda3std6ranges3__45__cpo5cdataE
	.align		8
        /*00d0*/ 	.dword	_ZN34_INTERNAL_e6b3377e_4_k_cu_ca8eccc84cuda3std6ranges3__45__cpo4sizeE
	.align		8
        /*00d8*/ 	.dword	_ZN34_INTERNAL_e6b3377e_4_k_cu_ca8eccc84cuda3std6ranges3__45__cpo5ssizeE
	.align		8
        /*00e0*/ 	.dword	_ZN34_INTERNAL_e6b3377e_4_k_cu_ca8eccc84cuda3std6ranges3__45__cpo8distanceE
	.align		8
        /*00e8*/ 	.dword	_ZN34_INTERNAL_e6b3377e_4_k_cu_ca8eccc86thrust24THRUST_300001_SM_1000_NS6system6detail10sequential3seqE
	.align		8
        /*00f0*/ 	.dword	_ZN34_INTERNAL_e6b3377e_4_k_cu_ca8eccc86thrust24THRUST_300001_SM_1000_NS12placeholders2_1E
	.align		8
        /*00f8*/ 	.dword	_ZN34_INTERNAL_e6b3377e_4_k_cu_ca8eccc86thrust24THRUST_300001_SM_1000_NS12placeholders2_2E
	.align		8
        /*0100*/ 	.dword	_ZN34_INTERNAL_e6b3377e_4_k_cu_ca8eccc86thrust24THRUST_300001_SM_1000_NS12placeholders2_3E
	.align		8
        /*0108*/ 	.dword	_ZN34_INTERNAL_e6b3377e_4_k_cu_ca8eccc86thrust24THRUST_300001_SM_1000_NS12placeholders2_4E
	.align		8
        /*0110*/ 	.dword	_ZN34_INTERNAL_e6b3377e_4_k_cu_ca8eccc86thrust24THRUST_300001_SM_1000_NS12placeholders2_5E
	.align		8
        /*0118*/ 	.dword	_ZN34_INTERNAL_e6b3377e_4_k_cu_ca8eccc86thrust24THRUST_300001_SM_1000_NS12placeholders2_6E
	.align		8
        /*0120*/ 	.dword	_ZN34_INTERNAL_e6b3377e_4_k_cu_ca8eccc86thrust24THRUST_300001_SM_1000_NS12placeholders2_7E
	.align		8
        /*0128*/ 	.dword	_ZN34_INTERNAL_e6b3377e_4_k_cu_ca8eccc86thrust24THRUST_300001_SM_1000_NS12placeholders2_8E
	.align		8
        /*0130*/ 	.dword	_ZN34_INTERNAL_e6b3377e_4_k_cu_ca8eccc86thrust24THRUST_300001_SM_1000_NS12placeholders2_9E
	.align		8
        /*0138*/ 	.dword	_ZN34_INTERNAL_e6b3377e_4_k_cu_ca8eccc86thrust24THRUST_300001_SM_1000_NS12placeholders3_10E


//--------------------- .text._ZN3cub18CUB_300001_SM_10006detail11EmptyKernelIvEEvv --------------------------
	.section	.text._ZN3cub18CUB_300001_SM_10006detail11EmptyKernelIvEEvv,"ax",@progbits
	.align	128
        .global         _ZN3cub18CUB_300001_SM_10006detail11EmptyKernelIvEEvv
        .type           _ZN3cub18CUB_300001_SM_10006detail11EmptyKernelIvEEvv,@function
        .size           _ZN3cub18CUB_300001_SM_10006detail11EmptyKernelIvEEvv,(.L_x_48 - _ZN3cub18CUB_300001_SM_10006detail11EmptyKernelIvEEvv)
        .other          _ZN3cub18CUB_300001_SM_10006detail11EmptyKernelIvEEvv,@"STO_CUDA_ENTRY STV_DEFAULT"
_ZN3cub18CUB_300001_SM_10006detail11EmptyKernelIvEEvv:
.text._ZN3cub18CUB_300001_SM_10006detail11EmptyKernelIvEEvv:
[----:B------:R-:W-:Y:S01]  /*0000*/  LDC R1, c[0x0][0x37c] ;  /* 0x0000df00ff017b82 */ /* 0x000fe20000000800 */
[----:B------:R-:W-:Y:S05]  /*0010*/  EXIT ;  /* 0x000000000000794d */ /* 0x000fea0003800000 */
.L_x_0:
[----:B------:R-:W-:-:S00]  /*0020*/  BRA `(.L_x_0) ;  /* 0xfffffffc00fc7947 */ /* 0x000fc0000383ffff */
[----:B------:R-:W-:-:S00]  /*0030*/  NOP ;  /* 0x0000000000007918 */ /* 0x000fc00000000000 */
        /* <DEDUP_REMOVED lines=12> */
.L_x_48:


//--------------------- .text._Z11localmaxabsPfiS_Pj --------------------------
	.section	.text._Z11localmaxabsPfiS_Pj,"ax",@progbits
	.align	128
        .global         _Z11localmaxabsPfiS_Pj
        .type           _Z11localmaxabsPfiS_Pj,@function
        .size           _Z11localmaxabsPfiS_Pj,(.L_x_49 - _Z11localmaxabsPfiS_Pj)
        .other          _Z11localmaxabsPfiS_Pj,@"STO_CUDA_ENTRY STV_DEFAULT"
_Z11localmaxabsPfiS_Pj:
.text._Z11localmaxabsPfiS_Pj:
[----:B------:R-:W-:Y:S01]  /*0000*/  LDC R1, c[0x0][0x37c] ;  /* 0x0000df00ff017b82 */ /* 0x000fe20000000800 */
[----:B------:R-:W0:Y:S01]  /*0010*/  S2R R0, SR_TID.X ;  /* 0x0000000000007919 */ /* 0x000e220000002100 */
[----:B------:R-:W1:Y:S06]  /*0020*/  LDCU UR4, c[0x0][0x388] ;  /* 0x00007100ff0477ac */ /* 0x000e6c0008000800 */
[----:B------:R-:W2:Y:S01]  /*0030*/  LDC R6, c[0x0][0x370] ;  /* 0x0000dc00ff067b82 */ /* 0x000ea20000000800 */
[----:B------:R-:W-:Y:S01]  /*0040*/  BSSY.RECONVERGENT B0, `(.L_x_1) ;  /* 0x000005e000007945 */ /* 0x000fe20003800200 */
[----:B------:R-:W0:Y:S01]  /*0050*/  S2R R7, SR_CTAID.X ;  /* 0x0000000000077919 */ /* 0x000e220000002500 */
[----:B------:R-:W3:Y:S01]  /*0060*/  LDCU.64 UR6, c[0x0][0x358] ;  /* 0x00006b00ff0677ac */ /* 0x000ee20008000a00 */
[----:B------:R-:W-:-:S02]  /*0070*/  IMAD.MOV.U32 R10, RZ, RZ, RZ ;  /* 0x000000ffff0a7224 */ /* 0x000fc400078e00ff */
[----:B--2---:R-:W-:Y:S02]  /*0080*/  IMAD.SHL.U32 R9, R6, 0x200, RZ ;  /* 0x0000020006097824 */ /* 0x004fe400078e00ff */
[----:B0-----:R-:W-:-:S05]  /*0090*/  IMAD R8, R7, 0x200, R0 ;  /* 0x0000020007087824 */ /* 0x001fca00078e0200 */
[----:B-1----:R-:W-:-:S13]  /*00a0*/  ISETP.GE.AND P0, PT, R8, UR4, PT ;  /* 0x0000000408007c0c */ /* 0x002fda000bf06270 */
[----:B---3--:R-:W-:Y:S05]  /*00b0*/  @P0 BRA `(.L_x_2) ;  /* 0x0000000400580947 */ /* 0x008fea0003800000 */
[----:B------:R-:W0:Y:S01]  /*00c0*/  I2F.U32.RP R10, R9 ;  /* 0x00000009000a7306 */ /* 0x000e220000209000 */
[C---:B------:R-:W-:Y:S01]  /*00d0*/  IMAD.IADD R4, R9.reuse, 0x1, R8 ;  /* 0x0000000109047824 */ /* 0x040fe200078e0208 */
[----:B------:R-:W-:Y:S01]  /*00e0*/  ISETP.NE.U32.AND P2, PT, R9, RZ, PT ;  /* 0x000000ff0900720c */ /* 0x000fe20003f45070 */
[----:B------:R-:W-:Y:S01]  /*00f0*/  IMAD.MOV R11, RZ, RZ, -R9 ;  /* 0x000000ffff0b7224 */ /* 0x000fe200078e0a09 */
[----:B------:R-:W-:Y:S02]  /*0100*/  BSSY.RECONVERGENT B1, `(.L_x_3) ;  /* 0x0000034000017945 */ /* 0x000fe40003800200 */
[C---:B------:R-:W-:Y:S02]  /*0110*/  ISETP.GE.AND P0, PT, R4.reuse, UR4, PT ;  /* 0x0000000404007c0c */ /* 0x040fe4000bf06270 */
[----:B------:R-:W-:Y:S02]  /*0120*/  VIMNMX R5, PT, PT, R4, UR4, !PT ;  /* 0x0000000404057c48 */ /* 0x000fe4000ffe0100 */
[----:B------:R-:W-:-:S04]  /*0130*/  SEL R12, RZ, 0x1, P0 ;  /* 0x00000001ff0c7807 */ /* 0x000fc80000000000 */
[----:B------:R-:W-:Y:S01]  /*0140*/  IADD3 R4, PT, PT, R5, -R4, -R12 ;  /* 0x8000000405047210 */ /* 0x000fe20007ffe80c */
[----:B0-----:R-:W0:Y:S02]  /*0150*/  MUFU.RCP R10, R10 ;  /* 0x0000000a000a7308 */ /* 0x001e240000001000 */
[----:B0-----:R-:W-:Y:S02]  /*0160*/  VIADD R2, R10, 0xffffffe ;  /* 0x0ffffffe0a027836 */ /* 0x001fe40000000000 */
[----:B------:R-:W-:-:S04]  /*0170*/  IMAD.HI R10, R8, 0x66666667, RZ ;  /* 0x66666667080a7827 */ /* 0x000fc800078e02ff */
[----:B------:R0:W1:Y:S02]  /*0180*/  F2I.FTZ.U32.TRUNC.NTZ R3, R2 ;  /* 0x0000000200037305 */ /* 0x000064000021f000 */
[----:B0-----:R-:W-:Y:S02]  /*0190*/  IMAD.MOV.U32 R2, RZ, RZ, RZ ;  /* 0x000000ffff027224 */ /* 0x001fe400078e00ff */
[----:B-1----:R-:W-:-:S04]  /*01a0*/  IMAD R11, R11, R3, RZ ;  /* 0x000000030b0b7224 */ /* 0x002fc800078e02ff */
[----:B------:R-:W-:Y:S01]  /*01b0*/  IMAD.HI.U32 R3, R3, R11, R2 ;  /* 0x0000000b03037227 */ /* 0x000fe200078e0002 */
[----:B------:R-:W-:-:S04]  /*01c0*/  SHF.R.U32.HI R11, RZ, 0x1f, R10 ;  /* 0x0000001fff0b7819 */ /* 0x000fc8000001160a */
[----:B------:R-:W-:Y:S01]  /*01d0*/  LEA.HI.SX32 R11, R10, R11, 0x17 ;  /* 0x0000000b0a0b7211 */ /* 0x000fe200078fbaff */
[----:B------:R-:W-:-:S04]  /*01e0*/  IMAD.HI.U32 R13, R3, R4, RZ ;  /* 0x00000004030d7227 */ /* 0x000fc800078e00ff */
[----:B------:R-:W-:Y:S02]  /*01f0*/  IMAD.MOV R2, RZ, RZ, -R13 ;  /* 0x000000ffff027224 */ /* 0x000fe400078e0a0d */
[----:B------:R-:W-:Y:S02]  /*0200*/  VIADD R10, R8, 0xffffec00 ;  /* 0xffffec00080a7836 */ /* 0x000fe40000000000 */
[----:B------:R-:W-:Y:S02]  /*0210*/  IMAD R4, R9, R2, R4 ;  /* 0x0000000209047224 */ /* 0x000fe400078e0204 */
[----:B------:R-:W0:Y:S01]  /*0220*/  LDC.64 R2, c[0x0][0x380] ;  /* 0x0000e000ff027b82 */ /* 0x000e220000000a00 */
[----:B------:R-:W-:Y:S02]  /*0230*/  IMAD R11, R11, -0x500, R8 ;  /* 0xfffffb000b0b7824 */ /* 0x000fe400078e0208 */
[----:B------:R-:W-:Y:S02]  /*0240*/  ISETP.GE.U32.AND P0, PT, R4, R9, PT ;  /* 0x000000090400720c */ /* 0x000fe40003f06070 */
[----:B------:R-:W-:-:S11]  /*0250*/  VIADD R11, R11, 0xfffffffc ;  /* 0xfffffffc0b0b7836 */ /* 0x000fd60000000000 */
[----:B------:R-:W-:Y:S02]  /*0260*/  @P0 IMAD.IADD R4, R4, 0x1, -R9 ;  /* 0x0000000104040824 */ /* 0x000fe400078e0a09 */
[----:B------:R-:W-:Y:S01]  /*0270*/  @P0 VIADD R13, R13, 0x1 ;  /* 0x000000010d0d0836 */ /* 0x000fe20000000000 */
[----:B------:R-:W-:Y:S01]  /*0280*/  ISETP.GE.U32.AND P0, PT, R10, 0xde800, PT ;  /* 0x000de8000a00780c */ /* 0x000fe20003f06070 */
[----:B------:R-:W-:Y:S01]  /*0290*/  IMAD.MOV.U32 R10, RZ, RZ, RZ ;  /* 0x000000ffff0a7224 */ /* 0x000fe200078e00ff */
[----:B------:R-:W-:Y:S02]  /*02a0*/  ISETP.GE.U32.AND P1, PT, R4, R9, PT ;  /* 0x000000090400720c */ /* 0x000fe40003f26070 */
[----:B------:R-:W1:Y:S01]  /*02b0*/  LDC.64 R4, c[0x0][0x390] ;  /* 0x0000e400ff047b82 */ /* 0x000e620000000a00 */
[----:B------:R-:W-:-:S10]  /*02c0*/  ISETP.LT.U32.AND P0, PT, R11, 0x4f8, !P0 ;  /* 0x000004f80b00780c */ /* 0x000fd40004701070 */
[----:B------:R-:W-:Y:S01]  /*02d0*/  @P1 VIADD R13, R13, 0x1 ;  /* 0x000000010d0d1836 */ /* 0x000fe20000000000 */
[----:B------:R-:W-:-:S05]  /*02e0*/  @!P2 LOP3.LUT R13, RZ, R9, RZ, 0x33, !PT ;  /* 0x00000009ff0da212 */ /* 0x000fca00078e33ff */
[----:B------:R-:W-:-:S05]  /*02f0*/  IMAD.IADD R16, R12, 0x1, R13 ;  /* 0x000000010c107824 */ /* 0x000fca00078e020d */
[C---:B------:R-:W-:Y:S02]  /*0300*/  LOP3.LUT R12, R16.reuse, 0x3, RZ, 0xc0, !PT ;  /* 0x00000003100c7812 */ /* 0x040fe400078ec0ff */
[----:B------:R-:W-:Y:S02]  /*0310*/  ISETP.GE.U32.AND P3, PT, R16, 0x3, PT ;  /* 0x000000031000780c */ /* 0x000fe40003f66070 */
[----:B------:R-:W-:-:S13]  /*0320*/  ISETP.NE.AND P1, PT, R12, 0x3, PT ;  /* 0x000000030c00780c */ /* 0x000fda0003f25270 */
[----:B0-----:R-:W-:Y:S05]  /*0330*/  @!P1 BRA `(.L_x_4) ;  /* 0x0000000000409947 */ /* 0x001fea0003800000 */
[----:B------:R-:W0:Y:S01]  /*0340*/  LDC.64 R14, c[0x0][0x390] ;  /* 0x0000e400ff0e7b82 */ /* 0x000e220000000a00 */
[----:B------:R-:W-:-:S05]  /*0350*/  VIADD R10, R16, 0x1 ;  /* 0x00000001100a7836 */ /* 0x000fca0000000000 */
[----:B------:R-:W-:Y:S01]  /*0360*/  LOP3.LUT R11, R10, 0x3, RZ, 0xc0, !PT ;  /* 0x000000030a0b7812 */ /* 0x000fe200078ec0ff */
[----:B------:R-:W-:Y:S01]  /*0370*/  IMAD.MOV.U32 R10, RZ, RZ, RZ ;  /* 0x000000ffff0a7224 */ /* 0x000fe200078e00ff */
[----:B------:R-:W2:Y:S03]  /*0380*/  LDC.64 R12, c[0x0][0x380] ;  /* 0x0000e000ff0c7b82 */ /* 0x000ea60000000a00 */
[----:B------:R-:W-:-:S07]  /*0390*/  IMAD.MOV R11, RZ, RZ, -R11 ;  /* 0x000000ffff0b7224 */ /* 0x000fce00078e0a0b */
.L_x_5:
[----:B--2---:R-:W-:-:S06]  /*03a0*/  IMAD.WIDE R18, R8, 0x4, R12 ;  /* 0x0000000408127825 */ /* 0x004fcc00078e020c */
[----:B------:R-:W2:Y:S01]  /*03b0*/  LDG.E R19, desc[UR6][R18.64] ;  /* 0x0000000612137981 */ /* 0x000ea2000c1e1900 */
[----:B0-----:R-:W-:-:S04]  /*03c0*/  IMAD.WIDE R16, R8, 0x4, R14 ;  /* 0x0000000408107825 */ /* 0x001fc800078e020e */
[----:B------:R-:W-:Y:S01]  /*03d0*/  VIADD R11, R11, 0x1 ;  /* 0x000000010b0b7836 */ /* 0x000fe20000000000 */
[----:B------:R3:W-:Y:S01]  /*03e0*/  STG.E desc[UR6][R16.64], RZ ;  /* 0x000000ff10007986 */ /* 0x0007e2000c101906 */
[----:B------:R-:W-:-:S03]  /*03f0*/  IMAD.IADD R8, R9, 0x1, R8 ;  /* 0x0000000109087824 */ /* 0x000fc600078e0208 */
[----:B------:R-:W-:Y:S02]  /*0400*/  ISETP.NE.AND P2, PT, R11, RZ, PT ;  /* 0x000000ff0b00720c */ /* 0x000fe40003f45270 */
[----:B--2---:R-:W-:-:S13]  /*0410*/  FSETP.GT.AND P1, PT, |R19|, R10, PT ;  /* 0x0000000a1300720b */ /* 0x004fda0003f24200 */
[----:B------:R-:W-:Y:S01]  /*0420*/  @P1 FSEL R10, |R19|, R10, P0 ;  /* 0x0000000a130a1208 */ /* 0x000fe20000000200 */
[----:B---3--:R-:W-:Y:S06]  /*0430*/  @P2 BRA `(.L_x_5) ;  /* 0xfffffffc00d82947 */ /* 0x008fec000383ffff */
.L_x_4:
[----:B------:R-:W-:Y:S05]  /*0440*/  BSYNC.RECONVERGENT B1 ;  /* 0x0000000000017941 */ /* 0x000fea0003800200 */
.L_x_3:
[----:B------:R-:W-:Y:S05]  /*0450*/  @!P3 BRA `(.L_x_2) ;  /* 0x000000000070b947 */ /* 0x000fea0003800000 */
.L_x_6:
[----:B------:R-:W-:-:S05]  /*0460*/  IMAD.WIDE R22, R8, 0x4, R2 ;  /* 0x0000000408167825 */ /* 0x000fca00078e0202 */
[----:B------:R-:W2:Y:S01]  /*0470*/  LDG.E R11, desc[UR6][R22.64] ;  /* 0x00000006160b7981 */ /* 0x000ea2000c1e1900 */
[----:B-1----:R-:W-:-:S04]  /*0480*/  IMAD.WIDE R24, R8, 0x4, R4 ;  /* 0x0000000408187825 */ /* 0x002fc800078e0204 */
[C---:B------:R-:W-:Y:S01]  /*0490*/  IMAD.WIDE R14, R9.reuse, 0x4, R22 ;  /* 0x00000004090e7825 */ /* 0x040fe200078e0216 */
[----:B------:R0:W-:Y:S04]  /*04a0*/  STG.E desc[UR6][R24.64], RZ ;  /* 0x000000ff18007986 */ /* 0x0001e8000c101906 */
[----:B------:R1:W3:Y:S01]  /*04b0*/  LDG.E R26, desc[UR6][R14.64] ;  /* 0x000000060e1a7981 */ /* 0x0002e2000c1e1900 */
[----:B------:R-:W-:-:S04]  /*04c0*/  IMAD.WIDE R16, R9, 0x4, R24 ;  /* 0x0000000409107825 */ /* 0x000fc800078e0218 */
[C---:B------:R-:W-:Y:S01]  /*04d0*/  IMAD.WIDE R18, R9.reuse, 0x4, R14 ;  /* 0x0000000409127825 */ /* 0x040fe200078e020e */
[----:B------:R0:W-:Y:S04]  /*04e0*/  STG.E desc[UR6][R16.64], RZ ;  /* 0x000000ff10007986 */ /* 0x0001e8000c101906 */
[----:B------:R-:W4:Y:S01]  /*04f0*/  LDG.E R27, desc[UR6][R18.64] ;  /* 0x00000006121b7981 */ /* 0x000f22000c1e1900 */
[----:B------:R-:W-:-:S04]  /*0500*/  IMAD.WIDE R12, R9, 0x4, R16 ;  /* 0x00000004090c7825 */ /* 0x000fc800078e0210 */
[C---:B------:R-:W-:Y:S01]  /*0510*/  IMAD.WIDE R20, R9.reuse, 0x4, R18 ;  /* 0x0000000409147825 */ /* 0x040fe200078e0212 */
[----:B------:R0:W-:Y:S05]  /*0520*/  STG.E desc[UR6][R12.64], RZ ;  /* 0x000000ff0c007986 */ /* 0x0001ea000c101906 */
[----:B------:R-:W5:Y:S01]  /*0530*/  LDG.E R20, desc[UR6][R20.64] ;  /* 0x0000000614147981 */ /* 0x000f62000c1e1900 */
[C---:B-1----:R-:W-:Y:S01]  /*0540*/  IMAD.WIDE R14, R9.reuse, 0x4, R12 ;  /* 0x00000004090e7825 */ /* 0x042fe200078e020c */
[----:B------:R-:W-:-:S04]  /*0550*/  IADD3 R8, PT, PT, R9, R8, R9 ;  /* 0x0000000809087210 */ /* 0x000fc80007ffe009 */
[----:B------:R0:W-:Y:S01]  /*0560*/  STG.E desc[UR6][R14.64], RZ ;  /* 0x000000ff0e007986 */ /* 0x0001e2000c101906 */
[----:B------:R-:W-:-:S04]  /*0570*/  IADD3 R8, PT, PT, R9, R8, R9 ;  /* 0x0000000809087210 */ /* 0x000fc80007ffe009 */
[----:B------:R-:W-:Y:S02]  /*0580*/  ISETP.GE.AND P2, PT, R8, UR4, PT ;  /* 0x0000000408007c0c */ /* 0x000fe4000bf46270 */
[----:B--2---:R-:W-:-:S13]  /*0590*/  FSETP.GT.AND P1, PT, |R11|, R10, PT ;  /* 0x0000000a0b00720b */ /* 0x004fda0003f24200 */
[----:B------:R-:W-:-:S04]  /*05a0*/  @P1 FSEL R10, |R11|, R10, P0 ;  /* 0x0000000a0b0a1208 */ /* 0x000fc80000000200 */
[----:B---3--:R-:W-:-:S13]  /*05b0*/  FSETP.GT.AND P1, PT, |R26|, R10, PT ;  /* 0x0000000a1a00720b */ /* 0x008fda0003f24200 */
[----:B------:R-:W-:-:S04]  /*05c0*/  @P1 FSEL R10, |R26|, R10, P0 ;  /* 0x0000000a1a0a1208 */ /* 0x000fc80000000200 */
[----:B----4-:R-:W-:-:S13]  /*05d0*/  FSETP.GT.AND P1, PT, |R27|, R10, PT ;  /* 0x0000000a1b00720b */ /* 0x010fda0003f24200 */
[----:B------:R-:W-:-:S04]  /*05e0*/  @P1 FSEL R10, |R27|, R10, P0 ;  /* 0x0000000a1b0a1208 */ /* 0x000fc80000000200 */
[----:B-----5:R-:W-:-:S13]  /*05f0*/  FSETP.GT.AND P1, PT, |R20|, R10, PT ;  /* 0x0000000a1400720b */ /* 0x020fda0003f24200 */
[----:B------:R-:W-:Y:S01]  /*0600*/  @P1 FSEL R10, |R20|, R10, P0 ;  /* 0x0000000a140a1208 */ /* 0x000fe20000000200 */
[----:B0-----:R-:W-:Y:S06]  /*0610*/  @!P2 BRA `(.L_x_6) ;  /* 0xfffffffc0090a947 */ /* 0x001fec000383ffff */
.L_x_2:
[----:B------:R-:W-:Y:S05]  /*0620*/  BSYNC.RECONVERGENT B0 ;  /* 0x0000000000007941 */ /* 0x000fea0003800200 */
.L_x_1:
[----:B------:R-:W0:Y:S01]  /*0630*/  S2UR UR5, SR_CgaCtaId ;  /* 0x00000000000579c3 */ /* 0x000e220000008800 */
[----:B------:R-:W-:Y:S01]  /*0640*/  UMOV UR4, 0x400 ;  /* 0x0000040000047882 */ /* 0x000fe20000000000 */
[C---:B------:R-:W-:Y:S01]  /*0650*/  ISETP.GT.U32.AND P3, PT, R0.reuse, 0xff, PT ;  /* 0x000000ff0000780c */ /* 0x040fe20003f64070 */
[----:B------:R-:W-:Y:S01]  /*0660*/  BSSY.RECONVERGENT B0, `(.L_x_7) ;  /* 0x0000012000007945 */ /* 0x000fe20003800200 */
[C---:B------:R-:W-:Y:S02]  /*0670*/  ISETP.GT.U32.AND P5, PT, R0.reuse, 0x7f, PT ;  /* 0x0000007f0000780c */ /* 0x040fe40003fa4070 */
[----:B------:R-:W-:Y:S02]  /*0680*/  ISETP.GT.U32.AND P4, PT, R0, 0x3f, PT ;  /* 0x0000003f0000780c */ /* 0x000fe40003f84070 */
[----:B------:R-:W-:Y:S02]  /*0690*/  P2R R2, PR, RZ, 0x8 ;  /* 0x00000008ff027803 */ /* 0x000fe40000000000 */
[----:B------:R-:W-:-:S02]  /*06a0*/  P2R R2, PR, RZ, 0x20 ;  /* 0x00000020ff027803 */ /* 0x000fc40000000000 */
[C---:B------:R-:W-:Y:S02]  /*06b0*/  ISETP.GT.U32.AND P0, PT, R0.reuse, 0x1f, PT ;  /* 0x0000001f0000780c */ /* 0x040fe40003f04070 */
[C---:B------:R-:W-:Y:S02]  /*06c0*/  ISETP.GT.U32.AND P1, PT, R0.reuse, 0xf, PT ;  /* 0x0000000f0000780c */ /* 0x040fe40003f24070 */
[----:B------:R-:W-:Y:S02]  /*06d0*/  ISETP.GT.U32.AND P2, PT, R0, 0x7, PT ;  /* 0x000000070000780c */ /* 0x000fe40003f44070 */
[----:B------:R-:W-:Y:S01]  /*06e0*/  P2R R2, PR, RZ, 0x10 ;  /* 0x00000010ff027803 */ /* 0x000fe20000000000 */
[----:B0-----:R-:W-:-:S06]  /*06f0*/  ULEA UR4, UR5, UR4, 0x18 ;  /* 0x0000000405047291 */ /* 0x001fcc000f8ec0ff */
[----:B------:R-:W-:-:S05]  /*0700*/  LEA R3, R0, UR4, 0x2 ;  /* 0x0000000400037c11 */ /* 0x000fca000f8e10ff */
[----:B------:R0:W-:Y:S01]  /*0710*/  STS [R3], R10 ;  /* 0x0000000a03007388 */ /* 0x0001e20000000800 */
[----:B------:R-:W-:Y:S06]  /*0720*/  BAR.SYNC.DEFER_BLOCKING 0x0 ;  /* 0x0000000000007b1d */ /* 0x000fec0000010000 */
[----:B------:R-:W-:Y:S05]  /*0730*/  @P3 BRA `(.L_x_8) ;  /* 0x0000000000103947 */ /* 0x000fea0003800000 */
[----:B------:R-:W-:Y:S04]  /*0740*/  LDS R2, [R3] ;  /* 0x0000000003027984 */ /* 0x000fe80000000800 */
[----:B-1----:R-:W1:Y:S02]  /*0750*/  LDS R4, [R3+0x400] ;  /* 0x0004000003047984 */ /* 0x002e640000000800 */
[----:B-1----:R-:W-:-:S13]  /*0760*/  FSETP.GT.AND P3, PT, R4, R2, PT ;  /* 0x000000020400720b */ /* 0x002fda0003f64000 */
[----:B------:R2:W-:Y:S02]  /*0770*/  @P3 STS [R3], R4 ;  /* 0x0000000403003388 */ /* 0x0005e40000000800 */
.L_x_8:
[----:B------:R-:W-:Y:S05]  /*0780*/  BSYNC.RECONVERGENT B0 ;  /* 0x0000000000007941 */ /* 0x000fea0003800200 */
.L_x_7:
[----:B------:R-:W-:Y:S06]  /*0790*/  BAR.SYNC.DEFER_BLOCKING 0x0 ;  /* 0x0000000000007b1d */ /* 0x000fec0000010000 */
[----:B------:R-:W-:Y:S04]  /*07a0*/  BSSY.RECONVERGENT B0, `(.L_x_9) ;  /* 0x0000006000007945 */ /* 0x000fe80003800200 */
[----:B------:R-:W-:Y:S05]  /*07b0*/  @P5 BRA `(.L_x_10) ;  /* 0x0000000000105947 */ /* 0x000fea0003800000 */
[----:B------:R-:W-:Y:S04]  /*07c0*/  LDS R2, [R3] ;  /* 0x0000000003027984 */ /* 0x000fe80000000800 */
[----:B-12---:R-:W1:Y:S02]  /*07d0*/  LDS R4, [R3+0x200] ;  /* 0x0002000003047984 */ /* 0x006e640000000800 */
[----:B-1----:R-:W-:-:S13]  /*07e0*/  FSETP.GT.AND P3, PT, R4, R2, PT ;  /* 0x000000020400720b */ /* 0x002fda0003f64000 */
[----:B------:R3:W-:Y:S02]  /*07f0*/  @P3 STS [R3], R4 ;  /* 0x0000000403003388 */ /* 0x0007e40000000800 */
.L_x_10:
[----:B------:R-:W-:Y:S05]  /*0800*/  BSYNC.RECONVERGENT B0 ;  /* 0x0000000000007941 */ /* 0x000fea0003800200 */
.L_x_9:
[----:B------:R-:W-:Y:S06]  /*0810*/  BAR.SYNC.DEFER_BLOCKING 0x0 ;  /* 0x0000000000007b1d */ /* 0x000fec0000010000 */
[----:B------:R-:W-:Y:S04]  /*0820*/  BSSY.RECONVERGENT B0, `(.L_x_11) ;  /* 0x0000006000007945 */ /* 0x000fe80003800200 */
[----:B------:R-:W-:Y:S05]  /*0830*/  @P4 BRA `(.L_x_12) ;  /* 0x0000000000104947 */ /* 0x000fea0003800000 */
[----:B------:R-:W-:Y:S04]  /*0840*/  LDS R2, [R3] ;  /* 0x0000000003027984 */ /* 0x000fe80000000800 */
[----:B-123--:R-:W1:Y:S02]  /*0850*/  LDS R4, [R3+0x100] ;  /* 0x0001000003047984 */ /* 0x00ee640000000800 */
[----:B-1----:R-:W-:-:S13]  /*0860*/  FSETP.GT.AND P3, PT, R4, R2, PT ;  /* 0x000000020400720b */ /* 0x002fda0003f64000 */
[----:B------:R4:W-:Y:S02]  /*0870*/  @P3 STS [R3], R4 ;  /* 0x0000000403003388 */ /* 0x0009e40000000800 */
.L_x_12:
[----:B------:R-:W-:Y:S05]  /*0880*/  BSYNC.RECONVERGENT B0 ;  /* 0x0000000000007941 */ /* 0x000fea0003800200 */
.L_x_11:
[----:B------:R-:W-:Y:S06]  /*0890*/  BAR.SYNC.DEFER_BLOCKING 0x0 ;  /* 0x0000000000007b1d */ /* 0x000fec0000010000 */
[----:B------:R-:W-:Y:S04]  /*08a0*/  BSSY.RECONVERGENT B0, `(.L_x_13) ;  /* 0x0000006000007945 */ /* 0x000fe80003800200 */
[----:B------:R-:W-:Y:S05]  /*08b0*/  @P0 BRA `(.L_x_14) ;  /* 0x0000000000100947 */ /* 0x000fea0003800000 */
[----:B------:R-:W-:Y:S04]  /*08c0*/  LDS R2, [R3] ;  /* 0x0000000003027984 */ /* 0x000fe80000000800 */
[----:B-1234-:R-:W1:Y:S02]  /*08d0*/  LDS R4, [R3+0x80] ;  /* 0x0000800003047984 */ /* 0x01ee640000000800 */
[----:B-1----:R-:W-:-:S13]  /*08e0*/  FSETP.GT.AND P3, PT, R4, R2, PT ;  /* 0x000000020400720b */ /* 0x002fda0003f64000 */
[----:B------:R1:W-:Y:S02]  /*08f0*/  @P3 STS [R3], R4 ;  /* 0x0000000403003388 */ /* 0x0003e40000000800 */
.L_x_14:
[----:B------:R-:W-:Y:S05]  /*0900*/  BSYNC.RECONVERGENT B0 ;  /* 0x0000000000007941 */ /* 0x000fea0003800200 */
.L_x_13:
[----:B------:R-:W-:Y:S06]  /*0910*/  BAR.SYNC.DEFER_BLOCKING 0x0 ;  /* 0x0000000000007b1d */ /* 0x000fec0000010000 */
[----:B------:R-:W-:Y:S04]  /*0920*/  BSSY.RECONVERGENT B0, `(.L_x_15) ;  /* 0x0000006000007945 */ /* 0x000fe80003800200 */
[----:B------:R-:W-:Y:S05]  /*0930*/  @P1 BRA `(.L_x_16) ;  /* 0x0000000000101947 */ /* 0x000fea0003800000 */
[----:B------:R-:W-:Y:S04]  /*0940*/  LDS R2, [R3] ;  /* 0x0000000003027984 */ /* 0x000fe80000000800 */
[----:B-1234-:R-:W1:Y:S02]  /*0950*/  LDS R4, [R3+0x40] ;  /* 0x0000400003047984 */ /* 0x01ee640000000800 */
[----:B-1----:R-:W-:-:S13]  /*0960*/  FSETP.GT.AND P3, PT, R4, R2, PT ;  /* 0x000000020400720b */ /* 0x002fda0003f64000 */
[----:B------:R1:W-:Y:S02]  /*0970*/  @P3 STS [R3], R4 ;  /* 0x0000000403003388 */ /* 0x0003e40000000800 */
.L_x_16:
[----:B------:R-:W-:Y:S05]  /*0980*/  BSYNC.RECONVERGENT B0 ;  /* 0x0000000000007941 */ /* 0x000fea0003800200 */
.L_x_15:
[----:B------:R-:W-:Y:S06]  /*0990*/  BAR.SYNC.DEFER_BLOCKING 0x0 ;  /* 0x0000000000007b1d */ /* 0x000fec0000010000 */
[----:B------:R-:W-:Y:S04]  /*09a0*/  BSSY.RECONVERGENT B0, `(.L_x_17) ;  /* 0x0000006000007945 */ /* 0x000fe80003800200 */
[----:B------:R-:W-:Y:S05]  /*09b0*/  @P2 BRA `(.L_x_18) ;  /* 0x0000000000102947 */ /* 0x000fea0003800000 */
[----:B------:R-:W-:Y:S04]  /*09c0*/  LDS R2, [R3] ;  /* 0x0000000003027984 */ /* 0x000fe80000000800 */
[----:B-1234-:R-:W1:Y:S02]  /*09d0*/  LDS R4, [R3+0x20] ;  /* 0x0000200003047984 */ /* 0x01ee640000000800 */
[----:B-1----:R-:W-:-:S13]  /*09e0*/  FSETP.GT.AND P3, PT, R4, R2, PT ;  /* 0x000000020400720b */ /* 0x002fda0003f64000 */
[----:B------:R1:W-:Y:S02]  /*09f0*/  @P3 STS [R3], R4 ;  /* 0x0000000403003388 */ /* 0x0003e40000000800 */
.L_x_18:
[----:B------:R-:W-:Y:S05]  /*0a00*/  BSYNC.RECONVERGENT B0 ;  /* 0x0000000000007941 */ /* 0x000fea0003800200 */
.L_x_17:
[----:B------:R-:W-:Y:S01]  /*0a10*/  BAR.SYNC.DEFER_BLOCKING 0x0 ;  /* 0x0000000000007b1d */ /* 0x000fe20000010000 */
[----:B------:R-:W-:-:S05]  /*0a20*/  ISETP.GT.U32.AND P3, PT, R0, 0x3, PT ;  /* 0x000000030000780c */ /* 0x000fca0003f64070 */
[----:B------:R-:W-:Y:S08]  /*0a30*/  BSSY.RECONVERGENT B0, `(.L_x_19) ;  /* 0x0000006000007945 */ /* 0x000ff00003800200 */
[----:B------:R-:W-:Y:S05]  /*0a40*/  @P3 BRA `(.L_x_20) ;  /* 0x0000000000103947 */ /* 0x000fea0003800000 */
[----:B------:R-:W-:Y:S04]  /*0a50*/  LDS R2, [R3] ;  /* 0x0000000003027984 */ /* 0x000fe80000000800 */
[----:B-1234-:R-:W1:Y:S02]  /*0a60*/  LDS R4, [R3+0x10] ;  /* 0x0000100003047984 */ /* 0x01ee640000000800 */
[----:B-1----:R-:W-:-:S13]  /*0a70*/  FSETP.GT.AND P4, PT, R4, R2, PT ;  /* 0x000000020400720b */ /* 0x002fda0003f84000 */
[----:B------:R1:W-:Y:S02]  /*0a80*/  @P4 STS [R3], R4 ;  /* 0x0000000403004388 */ /* 0x0003e40000000800 */
.L_x_20:
[----:B------:R-:W-:Y:S05]  /*0a90*/  BSYNC.RECONVERGENT B0 ;  /* 0x0000000000007941 */ /* 0x000fea0003800200 */
.L_x_19:
        /* <DEDUP_REMOVED lines=8> */
.L_x_22:
[----:B------:R-:W-:Y:S05]  /*0b20*/  BSYNC.RECONVERGENT B0 ;  /* 0x0000000000007941 */ /* 0x000fea0003800200 */
.L_x_21:
[----:B------:R-:W-:Y:S01]  /*0b30*/  BAR.SYNC.DEFER_BLOCKING 0x0 ;  /* 0x0000000000007b1d */ /* 0x000fe20000010000 */
[----:B------:R-:W-:-:S05]  /*0b40*/  ISETP.NE.AND P5, PT, R0, RZ, PT ;  /* 0x000000ff0000720c */ /* 0x000fca0003fa5270 */
[----:B------:R-:W-:Y:S08]  /*0b50*/  BSSY.RECONVERGENT B0, `(.L_x_23) ;  /* 0x0000006000007945 */ /* 0x000ff00003800200 */
[----:B------:R-:W-:Y:S05]  /*0b60*/  @P5 BRA `(.L_x_24) ;  /* 0x0000000000105947 */ /* 0x000fea0003800000 */
[----:B------:R-:W-:Y:S04]  /*0b70*/  LDS R2, [R3] ;  /* 0x0000000003027984 */ /* 0x000fe80000000800 */
[----:B-1234-:R-:W1:Y:S02]  /*0b80*/  LDS R4, [UR4+0x4] ;  /* 0x00000404ff047984 */ /* 0x01ee640008000800 */
[----:B-1----:R-:W-:-:S13]  /*0b90*/  FSETP.GT.AND P6, PT, R4, R2, PT ;  /* 0x000000020400720b */ /* 0x002fda0003fc4000 */
[----:B------:R1:W-:Y:S02]  /*0ba0*/  @P6 STS [R3], R4 ;  /* 0x0000000403006388 */ /* 0x0003e40000000800 */
.L_x_24:
[----:B------:R-:W-:Y:S05]  /*0bb0*/  BSYNC.RECONVERGENT B0 ;  /* 0x0000000000007941 */ /* 0x000fea0003800200 */
.L_x_23:
[----:B------:R-:W-:Y:S01]  /*0bc0*/  BAR.SYNC.DEFER_BLOCKING 0x0 ;  /* 0x0000000000007b1d */ /* 0x000fe20000010000 */
[----:B------:R-:W-:-:S07]  /*0bd0*/  IMAD.MOV.U32 R2, RZ, RZ, RZ ;  /* 0x000000ffff027224 */ /* 0x000fce00078e00ff */
[----:B-1234-:R-:W1:Y:S01]  /*0be0*/  @!P5 LDC.64 R4, c[0x0][0x390] ;  /* 0x0000e400ff04db82 */ /* 0x01ee620000000a00 */
[----:B------:R-:W2:Y:S01]  /*0bf0*/  @!P5 LDS R11, [UR4] ;  /* 0x00000004ff0bd984 */ /* 0x000ea20008000800 */
[----:B-1----:R-:W-:-:S04]  /*0c00*/  @!P5 IMAD.WIDE.U32 R4, R7, 0x4, R4 ;  /* 0x000000040704d825 */ /* 0x002fc800078e0004 */
[----:B------:R-:W-:Y:S01]  /*0c10*/  VIADD R7, R6, 0xffffffff ;  /* 0xffffffff06077836 */ /* 0x000fe20000000000 */
[----:B--2---:R1:W-:Y:S01]  /*0c20*/  @!P5 STG.E desc[UR6][R4.64], R11 ;  /* 0x0000000b0400d986 */ /* 0x0043e2000c101906 */
[----:B------:R-:W-:Y:S06]  /*0c30*/  MEMBAR.SC.GPU ;  /* 0x0000000000007992 */ /* 0x000fec0000002000 */
[----:B------:R-:W-:-:S00]  /*0c40*/  ERRBAR ;  /* 0x00000000000079ab */ /* 0x000fc00000000000 */
[----:B------:R-:W-:Y:S06]  /*0c50*/  CGAERRBAR ;  /* 0x00000000000075ab */ /* 0x000fec0000000000 */
[----:B------:R-:W-:Y:S01]  /*0c60*/  CCTL.IVALL ;  /* 0x00000000ff00798f */ /* 0x000fe20002000000 */
[----:B------:R-:W-:Y:S04]  /*0c70*/  BSSY.RECONVERGENT B0, `(.L_x_25) ;  /* 0x0000005000007945 */ /* 0x000fe80003800200 */
[----:B------:R-:W-:Y:S05]  /*0c80*/  @P5 BRA `(.L_x_26) ;  /* 0x00000000000c5947 */ /* 0x000fea0003800000 */
[----:B-1----:R-:W1:Y:S01]  /*0c90*/  LDC.64 R4, c[0x0][0x398] ;  /* 0x0000e600ff047b82 */ /* 0x002e620000000a00 */
[----:B------:R-:W-:-:S05]  /*0ca0*/  IMAD.MOV.U32 R11, RZ, RZ, 0x1 ;  /* 0x00000001ff0b7424 */ /* 0x000fca00078e00ff */
[----:B-1----:R2:W5:Y:S02]  /*0cb0*/  ATOMG.E.ADD.STRONG.GPU PT, R2, desc[UR6][R4.64], R11 ;  /* 0x8000000b040279a8 */ /* 0x00256400081ef106 */
.L_x_26:
[----:B------:R-:W-:Y:S05]  /*0cc0*/  BSYNC.RECONVERGENT B0 ;  /* 0x0000000000007941 */ /* 0x000fea0003800200 */
.L_x_25:
[----:B-----5:R-:W-:-:S13]  /*0cd0*/  ISETP.NE.AND P6, PT, R2, R7, PT ;  /* 0x000000070200720c */ /* 0x020fda0003fc5270 */
[----:B------:R-:W-:Y:S06]  /*0ce0*/  BAR.RED.OR.DEFER_BLOCKING 0x0, !P6 ;  /* 0x0000000000007b1d */ /* 0x000fec0007014800 */
[----:B------:R-:W3:Y:S02]  /*0cf0*/  B2R.RESULT RZ, P6 ;  /* 0x0000000000ff731c */ /* 0x000ee400000c4000 */
[----:B---3--:R-:W-:Y:S05]  /*0d00*/  @!P6 EXIT ;  /* 0x000000000000e94d */ /* 0x008fea0003800000 */
[----:B------:R-:W-:Y:S01]  /*0d10*/  ISETP.GE.AND P6, PT, R0, R9, PT ;  /* 0x000000090000720c */ /* 0x000fe20003fc6270 */
[----:B------:R-:W-:Y:S01]  /*0d20*/  BSSY.RECONVERGENT B0, `(.L_x_27) ;  /* 0x0000006000007945 */ /* 0x000fe20003800200 */
[----:B-12---:R-:W-:-:S11]  /*0d30*/  IMAD.MOV.U32 R4, RZ, RZ, RZ ;  /* 0x000000ffff047224 */ /* 0x006fd600078e00ff */
[----:B------:R-:W-:Y:S05]  /*0d40*/  @P6 BRA `(.L_x_28) ;  /* 0x00000000000c6947 */ /* 0x000fea0003800000 */
[----:B------:R-:W1:Y:S02]  /*0d50*/  LDC.64 R4, c[0x0][0x390] ;  /* 0x0000e400ff047b82 */ /* 0x000e640000000a00 */
[----:B-1----:R-:W-:-:S06]  /*0d60*/  IMAD.WIDE.U32 R4, R0, 0x4, R4 ;  /* 0x0000000400047825 */ /* 0x002fcc00078e0004 */
[----:B------:R1:W5:Y:S02]  /*0d70*/  LDG.E R4, desc[UR6][R4.64] ;  /* 0x0000000604047981 */ /* 0x000364000c1e1900 */
.L_x_28:
[----:B------:R-:W-:Y:S05]  /*0d80*/  BSYNC.RECONVERGENT B0 ;  /* 0x0000000000007941 */ /* 0x000fea0003800200 */
.L_x_27:
[----:B------:R-:W-:Y:S01]  /*0d90*/  ISETP.GT.U32.AND P6, PT, R0, 0xff, PT ;  /* 0x000000ff0000780c */ /* 0x000fe20003fc4070 */
[----:B-----5:R2:W-:Y:S01]  /*0da0*/  STS [R3], R4 ;  /* 0x0000000403007388 */ /* 0x0205e20000000800 */
[----:B------:R-:W-:Y:S01]  /*0db0*/  BSSY.RECONVERGENT B0, `(.L_x_29) ;  /* 0x0000007000007945 */ /* 0x000fe20003800200 */
[----:B------:R-:W-:Y:S10]  /*0dc0*/  BAR.SYNC.DEFER_BLOCKING 0x0 ;  /* 0x0000000000007b1d */ /* 0x000ff40000010000 */
[----:B--2---:R-:W-:Y:S05]  /*0dd0*/  @P6 BRA `(.L_x_30) ;  /* 0x0000000000106947 */ /* 0x004fea0003800000 */
[----:B------:R-:W-:Y:S04]  /*0de0*/  LDS R2, [R3] ;  /* 0x0000000003027984 */ /* 0x000fe80000000800 */
[----:B------:R-:W2:Y:S02]  /*0df0*/  LDS R4, [R3+0x400] ;  /* 0x0004000003047984 */ /* 0x000ea40000000800 */
[----:B--2---:R-:W-:-:S13]  /*0e00*/  FSETP.GT.AND P6, PT, R4, R2, PT ;  /* 0x000000020400720b */ /* 0x004fda0003fc4000 */
[----:B------:R2:W-:Y:S02]  /*0e10*/  @P6 STS [R3], R4 ;  /* 0x0000000403006388 */ /* 0x0005e40000000800 */
.L_x_30:
[----:B------:R-:W-:Y:S05]  /*0e20*/  BSYNC.RECONVERGENT B0 ;  /* 0x0000000000007941 */ /* 0x000fea0003800200 */
.L_x_29:
[----:B------:R-:W-:Y:S01]  /*0e30*/  BAR.SYNC.DEFER_BLOCKING 0x0 ;  /* 0x0000000000007b1d */ /* 0x000fe20000010000 */
[----:B------:R-:W-:-:S05]  /*0e40*/  ISETP.GT.U32.AND P6, PT, R0, 0x7f, PT ;  /* 0x0000007f0000780c */ /* 0x000fca0003fc4070 */
[----:B------:R-:W-:Y:S08]  /*0e50*/  BSSY.RECONVERGENT B0, `(.L_x_31) ;  /* 0x0000006000007945 */ /* 0x000ff00003800200 */
[----:B------:R-:W-:Y:S05]  /*0e60*/  @P6 BRA `(.L_x_32) ;  /* 0x0000000000106947 */ /* 0x000fea0003800000 */
[----:B------:R-:W-:Y:S04]  /*0e70*/  LDS R2, [R3] ;  /* 0x0000000003027984 */ /* 0x000fe80000000800 */
[----:B--2---:R-:W2:Y:S02]  /*0e80*/  LDS R4, [R3+0x200] ;  /* 0x0002000003047984 */ /* 0x004ea40000000800 */
[----:B--2---:R-:W-:-:S13]  /*0e90*/  FSETP.GT.AND P6, PT, R4, R2, PT ;  /* 0x000000020400720b */ /* 0x004fda0003fc4000 */
[----:B------:R3:W-:Y:S02]  /*0ea0*/  @P6 STS [R3], R4 ;  /* 0x0000000403006388 */ /* 0x0007e40000000800 */
.L_x_32:
[----:B------:R-:W-:Y:S05]  /*0eb0*/  BSYNC.RECONVERGENT B0 ;  /* 0x0000000000007941 */ /* 0x000fea0003800200 */
.L_x_31:
[----:B------:R-:W-:Y:S01]  /*0ec0*/  BAR.SYNC.DEFER_BLOCKING 0x0 ;  /* 0x0000000000007b1d */ /* 0x000fe20000010000 */
[----:B------:R-:W-:-:S05]  /*0ed0*/  ISETP.GT.U32.AND P6, PT, R0, 0x3f, PT ;  /* 0x0000003f0000780c */ /* 0x000fca0003fc4070 */
[----:B------:R-:W-:Y:S08]  /*0ee0*/  BSSY.RECONVERGENT B0, `(.L_x_33) ;  /* 0x0000006000007945 */ /* 0x000ff00003800200 */
[----:B------:R-:W-:Y:S05]  /*0ef0*/  @P6 BRA `(.L_x_34) ;  /* 0x0000000000106947 */ /* 0x000fea0003800000 */
[----:B------:R-:W-:Y:S04]  /*0f00*/  LDS R0, [R3] ;  /* 0x0000000003007984 */ /* 0x000fe80000000800 */
[----:B------:R-:W4:Y:S02]  /*0f10*/  LDS R2, [R3+0x100] ;  /* 0x0001000003027984 */ /* 0x000f240000000800 */
[----:B----4-:R-:W-:-:S13]  /*0f20*/  FSETP.GT.AND P6, PT, R2, R0, PT ;  /* 0x000000000200720b */ /* 0x010fda0003fc4000 */
[----:B------:R4:W-:Y:S02]  /*0f30*/  @P6 STS [R3], R2 ;  /* 0x0000000203006388 */ /* 0x0009e40000000800 */
.L_x_34:
[----:B------:R-:W-:Y:S05]  /*0f40*/  BSYNC.RECONVERGENT B0 ;  /* 0x0000000000007941 */ /* 0x000fea0003800200 */
.L_x_33:
[----:B------:R-:W-:Y:S06]  /*0f50*/  BAR.SYNC.DEFER_BLOCKING 0x0 ;  /* 0x0000000000007b1d */ /* 0x000fec0000010000 */
[----:B------:R-:W-:Y:S04]  /*0f60*/  BSSY.RECONVERGENT B0, `(.L_x_35) ;  /* 0x0000006000007945 */ /* 0x000fe80003800200 */
[----:B------:R-:W-:Y:S05]  /*0f70*/  @P0 BRA `(.L_x_36) ;  /* 0x0000000000100947 */ /* 0x000fea0003800000 */
[----:B------:R-:W-:Y:S04]  /*0f80*/  LDS R0, [R3] ;  /* 0x0000000003007984 */ /* 0x000fe80000000800 */
[----:B----4-:R-:W4:Y:S02]  /*0f90*/  LDS R2, [R3+0x80] ;  /* 0x0000800003027984 */ /* 0x010f240000000800 */
[----:B----4-:R-:W-:-:S13]  /*0fa0*/  FSETP.GT.AND P0, PT, R2, R0, PT ;  /* 0x000000000200720b */ /* 0x010fda0003f04000 */
[----:B------:R4:W-:Y:S02]  /*0fb0*/  @P0 STS [R3], R2 ;  /* 0x0000000203000388 */ /* 0x0009e40000000800 */
.L_x_36:
[----:B------:R-:W-:Y:S05]  /*0fc0*/  BSYNC.RECONVERGENT B0 ;  /* 0x0000000000007941 */ /* 0x000fea0003800200 */
.L_x_35:
[----:B------:R-:W-:Y:S06]  /*0fd0*/  BAR.SYNC.DEFER_BLOCKING 0x0 ;  /* 0x0000000000007b1d */ /* 0x000fec0000010000 */
[----:B------:R-:W-:Y:S04]  /*0fe0*/  BSSY.RECONVERGENT B0, `(.L_x_37) ;  /* 0x0000006000007945 */ /* 0x000fe80003800200 */
[----:B------:R-:W-:Y:S05]  /*0ff0*/  @P1 BRA `(.L_x_38) ;  /* 0x0000000000101947 */ /* 0x000fea0003800000 */
[----:B------:R-:W-:Y:S04]  /*1000*/  LDS R0, [R3] ;  /* 0x0000000003007984 */ /* 0x000fe80000000800 */
[----:B----4-:R-:W4:Y:S02]  /*1010*/  LDS R2, [R3+0x40] ;  /* 0x0000400003027984 */ /* 0x010f240000000800 */
[----:B----4-:R-:W-:-:S13]  /*1020*/  FSETP.GT.AND P0, PT, R2, R0, PT ;  /* 0x000000000200720b */ /* 0x010fda0003f04000 */
[----:B------:R4:W-:Y:S02]  /*1030*/  @P0 STS [R3], R2 ;  /* 0x0000000203000388 */ /* 0x0009e40000000800 */
.L_x_38:
[----:B------:R-:W-:Y:S05]  /*1040*/  BSYNC.RECONVERGENT B0 ;  /* 0x0000000000007941 */ /* 0x000fea0003800200 */
.L_x_37:
[----:B------:R-:W-:Y:S06]  /*1050*/  BAR.SYNC.DEFER_BLOCKING 0x0 ;  /* 0x0000000000007b1d */ /* 0x000fec0000010000 */
[----:B------:R-:W-:Y:S04]  /*1060*/  BSSY.RECONVERGENT B0, `(.L_x_39) ;  /* 0x0000006000007945 */ /* 0x000fe80003800200 */
[----:B------:R-:W-:Y:S05]  /*1070*/  @P2 BRA `(.L_x_40) ;  /* 0x0000000000102947 */ /* 0x000fea0003800000 */
[----:B------:R-:W-:Y:S04]  /*1080*/  LDS R0, [R3] ;  /* 0x0000000003007984 */ /* 0x000fe80000000800 */
[----:B----4-:R-:W4:Y:S02]  /*1090*/  LDS R2, [R3+0x20] ;  /* 0x0000200003027984 */ /* 0x010f240000000800 */
[----:B----4-:R-:W-:-:S13]  /*10a0*/  FSETP.GT.AND P0, PT, R2, R0, PT ;  /* 0x000000000200720b */ /* 0x010fda0003f04000 */
[----:B------:R4:W-:Y:S02]  /*10b0*/  @P0 STS [R3], R2 ;  /* 0x0000000203000388 */ /* 0x0009e40000000800 */
.L_x_40:
[----:B------:R-:W-:Y:S05]  /*10c0*/  BSYNC.RECONVERGENT B0 ;  /* 0x0000000000007941 */ /* 0x000fea0003800200 */
.L_x_39:
[----:B------:R-:W-:Y:S06]  /*10d0*/  BAR.SYNC.DEFER_BLOCKING 0x0 ;  /* 0x0000000000007b1d */ /* 0x000fec0000010000 */
[----:B------:R-:W-:Y:S04]  /*10e0*/  BSSY.RECONVERGENT B0, `(.L_x_41) ;  /* 0x0000006000007945 */ /* 0x000fe80003800200 */
[----:B------:R-:W-:Y:S05]  /*10f0*/  @P3 BRA `(.L_x_42) ;  /* 0x0000000000103947 */ /* 0x000fea0003800000 */
[----:B------:R-:W-:Y:S04]  /*1100*/  LDS R0, [R3] ;  /* 0x0000000003007984 */ /* 0x000fe80000000800 */
[----:B----4-:R-:W4:Y:S02]  /*1110*/  LDS R2, [R3+0x10] ;  /* 0x0000100003027984 */ /* 0x010f240000000800 */
[----:B----4-:R-:W-:-:S13]  /*1120*/  FSETP.GT.AND P0, PT, R2, R0, PT ;  /* 0x000000000200720b */ /* 0x010fda0003f04000 */
[----:B------:R4:W-:Y:S02]  /*1130*/  @P0 STS [R3], R2 ;  /* 0x0000000203000388 */ /* 0x0009e40000000800 */
.L_x_42:
[----:B------:R-:W-:Y:S05]  /*1140*/  BSYNC.RECONVERGENT B0 ;  /* 0x0000000000007941 */ /* 0x000fea0003800200 */
.L_x_41:
[----:B------:R-:W-:Y:S06]  /*1150*/  BAR.SYNC.DEFER_BLOCKING 0x0 ;  /* 0x0000000000007b1d */ /* 0x000fec0000010000 */
[----:B------:R-:W-:Y:S04]  /*1160*/  BSSY.RECONVERGENT B0, `(.L_x_43) ;  /* 0x0000006000007945 */ /* 0x000fe80003800200 */
[----:B------:R-:W-:Y:S05]  /*1170*/  @P4 BRA `(.L_x_44) ;  /* 0x0000000000104947 */ /* 0x000fea0003800000 */
[----:B------:R-:W-:Y:S04]  /*1180*/  LDS R0, [R3] ;  /* 0x0000000003007984 */ /* 0x000fe80000000800 */
[----:B----4-:R-:W4:Y:S02]  /*1190*/  LDS R2, [R3+0x8] ;  /* 0x0000080003027984 */ /* 0x010f240000000800 */
[----:B----4-:R-:W-:-:S13]  /*11a0*/  FSETP.GT.AND P0, PT, R2, R0, PT ;  /* 0x000000000200720b */ /* 0x010fda0003f04000 */
[----:B------:R4:W-:Y:S02]  /*11b0*/  @P0 STS [R3], R2 ;  /* 0x0000000203000388 */ /* 0x0009e40000000800 */
.L_x_44:
[----:B------:R-:W-:Y:S05]  /*11c0*/  BSYNC.RECONVERGENT B0 ;  /* 0x0000000000007941 */ /* 0x000fea0003800200 */
.L_x_43:
[----:B------:R-:W-:Y:S06]  /*11d0*/  BAR.SYNC.DEFER_BLOCKING 0x0 ;  /* 0x0000000000007b1d */ /* 0x000fec0000010000 */
[----:B------:R-:W-:Y:S04]  /*11e0*/  BSSY.RECONVERGENT B0, `(.L_x_45) ;  /* 0x0000006000007945 */ /* 0x000fe80003800200 */
[----:B------:R-:W-:Y:S05]  /*11f0*/  @P5 BRA `(.L_x_46) ;  /* 0x0000000000105947 */ /* 0x000fea0003800000 */
[----:B------:R-:W-:Y:S04]  /*1200*/  LDS R0, [R3] ;  /* 0x0000000003007984 */ /* 0x000fe80000000800 */
[----:B----4-:R-:W4:Y:S02]  /*1210*/  LDS R2, [UR4+0x4] ;  /* 0x00000404ff027984 */ /* 0x010f240008000800 */
[----:B----4-:R-:W-:-:S13]  /*1220*/  FSETP.GT.AND P0, PT, R2, R0, PT ;  /* 0x000000000200720b */ /* 0x010fda0003f04000 */
[----:B------:R4:W-:Y:S02]  /*1230*/  @P0 STS [R3], R2 ;  /* 0x0000000203000388 */ /* 0x0009e40000000800 */
.L_x_46:
[----:B------:R-:W-:Y:S05]  /*1240*/  BSYNC.RECONVERGENT B0 ;  /* 0x0000000000007941 */ /* 0x000fea0003800200 */
.L_x_45:
[----:B------:R-:W-:Y:S06]  /*1250*/  BAR.SYNC.DEFER_BLOCKING 0x0 ;  /* 0x0000000000007b1d */ /* 0x000fec0000010000 */
[----:B------:R-:W-:Y:S05]  /*1260*/  @P5 EXIT ;  /* 0x000000000000594d */ /* 0x000fea0003800000 */
[----:B-1----:R-:W1:Y:S01]  /*1270*/  LDS R5, [UR4] ;  /* 0x00000004ff057984 */ /* 0x002e620008000800 */
[----:B0-234-:R-:W1:Y:S03]  /*1280*/  LDC.64 R2, c[0x0][0x390] ;  /* 0x0000e400ff027b82 */ /* 0x01de660000000a00 */
[----:B-1----:R-:W-:Y:S01]  /*1290*/  STG.E desc[UR6][R2.64], R5 ;  /* 0x0000000502007986 */ /* 0x002fe2000c101906 */
[----:B------:R-:W-:Y:S05]  /*12a0*/  EXIT ;  /* 0x000000000000794d */ /* 0x000fea0003800000 */
.L_x_47:
        /* <DEDUP_REMOVED lines=13> */
.L_x_49:


//--------------------- .nv.shared.reserved.0     --------------------------
	.section	.nv.shared.reserved.0,"aw",@nobits
	.weak		__nv_reservedSMEM_offset_0_alias
	.size		__nv_reservedSMEM_offset_0_alias, 0, 64
	.other		__nv_reservedSMEM_offset_0_alias,@"STO_CUDA_RESERVED_SHARED STV_DEFAULT"
__nv_reservedSMEM_offset_0_alias:
	.zero		0
	.zero		64


//--------------------- .nv.global                --------------------------
	.section	.nv.global,"aw",@nobits
.nv.global:
	.type		_ZN34_INTERNAL_e6b3377e_4_k_cu_ca8eccc86thrust24THRUST_300001_SM_1000_NS12placeholders2_5E,@object
	.size		_ZN34_INTERNAL_e6b3377e_4_k_cu_ca8eccc86thrust24THRUST_300001_SM_1000_NS12placeholders2_5E,(_ZN34_INTERNAL_e6b3377e_4_k_cu_ca8eccc84cuda3std3__45__cpo6cbeginE - _ZN34_INTERNAL_e6b3377e_4_k_cu_ca8eccc86thrust24THRUST_300001_SM_1000_NS12placeholders2_5E)
_ZN34_INTERNAL_e6b3377e_4_k_cu_ca8eccc86thrust24THRUST_300001_SM_1000_NS12placeholders2_5E:
	.zero		1
	.type		_ZN34_INTERNAL_e6b3377e_4_k_cu_ca8eccc84cuda3std3__45__cpo6cbeginE,@object
	.size		_ZN34_INTERNAL_e6b3377e_4_k_cu_ca8eccc84cuda3std3__45__cpo6cbeginE,(_ZN34_INTERNAL_e6b3377e_4_k_cu_ca8eccc84cuda3std6ranges3__45__cpo6cbeginE - _ZN34_INTERNAL_e6b3377e_4_k_cu_ca8eccc84cuda3std3__45__cpo6cbeginE)
_ZN34_INTERNAL_e6b3377e_4_k_cu_ca8eccc84cuda3std3__45__cpo6cbeginE:
	.zero		1
	.type		_ZN34_INTERNAL_e6b3377e_4_k_cu_ca8eccc84cuda3std6ranges3__45__cpo6cbeginE,@object
	.size		_ZN34_INTERNAL_e6b3377e_4_k_cu_ca8eccc84cuda3std6ranges3__45__cpo6cbeginE,(_ZN34_INTERNAL_e6b3377e_4_k_cu_ca8eccc84cuda3std3__48in_placeE - _ZN34_INTERNAL_e6b3377e_4_k_cu_ca8eccc84cuda3std6ranges3__45__cpo6cbeginE)
_ZN34_INTERNAL_e6b3377e_4_k_cu_ca8eccc84cuda3std6ranges3__45__cpo6cbeginE:
	.zero		1
	.type		_ZN34_INTERNAL_e6b3377e_4_k_cu_ca8eccc84cuda3std3__48in_placeE,@object
	.size		_ZN34_INTERNAL_e6b3377e_4_k_cu_ca8eccc84cuda3std3__48in_placeE,(_ZN34_INTERNAL_e6b3377e_4_k_cu_ca8eccc84cuda3std6ranges3__45__cpo4sizeE - _ZN34_INTERNAL_e6b3377e_4_k_cu_ca8eccc84cuda3std3__48in_placeE)
_ZN34_INTERNAL_e6b3377e_4_k_cu_ca8eccc84cuda3std3__48in_placeE:
	.zero		1
	.type		_ZN34_INTERNAL_e6b3377e_4_k_cu_ca8eccc84cuda3std6ranges3__45__cpo4sizeE,@object
	.size		_ZN34_INTERNAL_e6b3377e_4_k_cu_ca8eccc84cuda3std6ranges3__45__cpo4sizeE,(_ZN34_INTERNAL_e6b3377e_4_k_cu_ca8eccc86thrust24THRUST_300001_SM_1000_NS12placeholders2_9E - _ZN34_INTERNAL_e6b3377e_4_k_cu_ca8eccc84cuda3std6ranges3__45__cpo4sizeE)
_ZN34_INTERNAL_e6b3377e_4_k_cu_ca8eccc84cuda3std6ranges3__45__cpo4sizeE:
	.zero		1
	.type		_ZN34_INTERNAL_e6b3377e_4_k_cu_ca8eccc86thrust24THRUST_300001_SM_1000_NS12placeholders2_9E,@object
	.size		_ZN34_INTERNAL_e6b3377e_4_k_cu_ca8eccc86thrust24THRUST_300001_SM_1000_NS12placeholders2_9E,(_ZN34_INTERNAL_e6b3377e_4_k_cu_ca8eccc84cuda3std3__45__cpo7crbeginE - _ZN34_INTERNAL_e6b3377e_4_k_cu_ca8eccc86thrust24THRUST_300001_SM_1000_NS12placeholders2_9E)
_ZN34_INTERNAL_e6b3377e_4_k_cu_ca8eccc86thrust24THRUST_300001_SM_1000_NS12placeholders2_9E:
	.zero		1
	.type		_ZN34_INTERNAL_e6b3377e_4_k_cu_ca8eccc84cuda3std3__45__cpo7crbeginE,@object
	.size		_ZN34_INTERNAL_e6b3377e_4_k_cu_ca8eccc84cuda3std3__45__cpo7crbeginE,(_ZN34_INTERNAL_e6b3377e_4_k_cu_ca8eccc84cuda3std6ranges3__45__cpo4nextE - _ZN34_INTERNAL_e6b3377e_4_k_cu_ca8eccc84cuda3std3__45__cpo7crbeginE)
_ZN34_INTERNAL_e6b3377e_4_k_cu_ca8eccc84cuda3std3__45__cpo7crbeginE:
	.zero		1
	.type		_ZN34_INTERNAL_e6b3377e_4_k_cu_ca8eccc84cuda3std6ranges3__45__cpo4nextE,@object
	.size		_ZN34_INTERNAL_e6b3377e_4_k_cu_ca8eccc84cuda3std6ranges3__45__cpo4nextE,(_ZN34_INTERNAL_e6b3377e_4_k_cu_ca8eccc84cuda3std6ranges3__45__cpo4swapE - _ZN34_INTERNAL_e6b3377e_4_k_cu_ca8eccc84cuda3std6ranges3__45__cpo4nextE)
_ZN34_INTERNAL_e6b3377e_4_k_cu_ca8eccc84cuda3std6ranges3__45__cpo4nextE:
	.zero		1
	.type		_ZN34_INTERNAL_e6b3377e_4_k_cu_ca8eccc84cuda3std6ranges3__45__cpo4swapE,@object
	.size		_ZN34_INTERNAL_e6b3377e_4_k_cu_ca8eccc84cuda3std6ranges3__45__cpo4swapE,(_ZN34_INTERNAL_e6b3377e_4_k_cu_ca8eccc86thrust24THRUST_300001_SM_1000_NS12placeholders2_1E - _ZN34_INTERNAL_e6b3377e_4_k_cu_ca8eccc84cuda3std6ranges3__45__cpo4swapE)
_ZN34_INTERNAL_e6b3377e_4_k_cu_ca8eccc84cuda3std6ranges3__45__cpo4swapE:
	.zero		1
	.type		_ZN34_INTERNAL_e6b3377e_4_k_cu_ca8eccc86thrust24THRUST_300001_SM_1000_NS12placeholders2_1E,@object
	.size		_ZN34_INTERNAL_e6b3377e_4_k_cu_ca8eccc86thrust24THRUST_300001_SM_1000_NS12placeholders2_1E,(_ZN34_INTERNAL_e6b3377e_4_k_cu_ca8eccc86thrust24THRUST_300001_SM_1000_NS12placeholders2_3E - _ZN34_INTERNAL_e6b3377e_4_k_cu_ca8eccc86thrust24THRUST_300001_SM_1000_NS12placeholders2_1E)
_ZN34_INTERNAL_e6b3377e_4_k_cu_ca8eccc86thrust24THRUST_300001_SM_1000_NS12placeholders2_1E:
	.zero		1
	.type		_ZN34_INTERNAL_e6b3377e_4_k_cu_ca8eccc86thrust24THRUST_300001_SM_1000_NS12placeholders2_3E,@object
	.size		_ZN34_INTERNAL_e6b3377e_4_k_cu_ca8eccc86thrust24THRUST_300001_SM_1000_NS12placeholders2_3E,(_ZN34_INTERNAL_e6b3377e_4_k_cu_ca8eccc84cuda3std3__45__cpo5beginE - _ZN34_INTERNAL_e6b3377e_4_k_cu_ca8eccc86thrust24THRUST_300001_SM_1000_NS12placeholders2_3E)
_ZN34_INTERNAL_e6b3377e_4_k_cu_ca8eccc86thrust24THRUST_300001_SM_1000_NS12placeholders2_3E:
	.zero		1
	.type		_ZN34_INTERNAL_e6b3377e_4_k_cu_ca8eccc84cuda3std3__45__cpo5beginE,@object
	.size		_ZN34_INTERNAL_e6b3377e_4_k_cu_ca8eccc84cuda3std3__45__cpo5beginE,(_ZN34_INTERNAL_e6b3377e_4_k_cu_ca8eccc84cuda3std6ranges3__45__cpo5beginE - _ZN34_INTERNAL_e6b3377e_4_k_cu_ca8eccc84cuda3std3__45__cpo5beginE)
_ZN34_INTERNAL_e6b3377e_4_k_cu_ca8eccc84cuda3std3__45__cpo5beginE:
	.zero		1
	.type		_ZN34_INTERNAL_e6b3377e_4_k_cu_ca8eccc84cuda3std6ranges3__45__cpo5beginE,@object
	.size		_ZN34_INTERNAL_e6b3377e_4_k_cu_ca8eccc84cuda3std6ranges3__45__cpo5beginE,(_ZN34_INTERNAL_e6b3377e_4_k_cu_ca8eccc84cuda3std3__436_GLOBAL__N__e6b3377e_4_k_cu_ca8eccc86ignoreE - _ZN34_INTERNAL_e6b3377e_4_k_cu_ca8eccc84cuda3std6ranges3__45__cpo5beginE)
_ZN34_INTERNAL_e6b3377e_4_k_cu_ca8eccc84cuda3std6ranges3__45__cpo5beginE:
	.zero		1
	.type		_ZN34_INTERNAL_e6b3377e_4_k_cu_ca8eccc84cuda3std3__436_GLOBAL__N__e6b3377e_4_k_cu_ca8eccc86ignoreE,@object
	.size		_ZN34_INTERNAL_e6b3377e_4_k_cu_ca8eccc84cuda3std3__436_GLOBAL__N__e6b3377e_4_k_cu_ca8eccc86ignoreE,(_ZN34_INTERNAL_e6b3377e_4_k_cu_ca8eccc84cuda3std6ranges3__45__cpo4dataE - _ZN34_INTERNAL_e6b3377e_4_k_cu_ca8eccc84cuda3std3__436_GLOBAL__N__e6b3377e_4_k_cu_ca8eccc86ignoreE)
_ZN34_INTERNAL_e6b3377e_4_k_cu_ca8eccc84cuda3std3__436_GLOBAL__N__e6b3377e_4_k_cu_ca8eccc86ignoreE:
	.zero		1
	.type		_ZN34_INTERNAL_e6b3377e_4_k_cu_ca8eccc84cuda3std6ranges3__45__cpo4dataE,@object
	.size		_ZN34_INTERNAL_e6b3377e_4_k_cu_ca8eccc84cuda3std6ranges3__45__cpo4dataE,(_ZN34_INTERNAL_e6b3377e_4_k_cu_ca8eccc86thrust24THRUST_300001_SM_1000_NS12placeholders2_7E - _ZN34_INTERNAL_e6b3377e_4_k_cu_ca8eccc84cuda3std6ranges3__45__cpo4dataE)
_ZN34_INTERNAL_e6b3377e_4_k_cu_ca8eccc84cuda3std6ranges3__45__cpo4dataE:
	.zero		1
	.type		_ZN34_INTERNAL_e6b3377e_4_k_cu_ca8eccc86thrust24THRUST_300001_SM_1000_NS12placeholders2_7E,@object
	.size		_ZN34_INTERNAL_e6b3377e_4_k_cu_ca8eccc86thrust24THRUST_300001_SM_1000_NS12placeholders2_7E,(_ZN34_INTERNAL_e6b3377e_4_k_cu_ca8eccc84cuda3std3__45__cpo6rbeginE - _ZN34_INTERNAL_e6b3377e_4_k_cu_ca8eccc86thrust24THRUST_300001_SM_1000_NS12placeholders2_7E)
_ZN34_INTERNAL_e6b3377e_4_k_cu_ca8eccc86thrust24THRUST_300001_SM_1000_NS12placeholders2_7E:
	.zero		1
	.type		_ZN34_INTERNAL_e6b3377e_4_k_cu_ca8eccc84cuda3std3__45__cpo6rbeginE,@object
	.size		_ZN34_INTERNAL_e6b3377e_4_k_cu_ca8eccc84cuda3std3__45__cpo6rbeginE,(_ZN34_INTERNAL_e6b3377e_4_k_cu_ca8eccc84cuda3std6ranges3__45__cpo7advanceE - _ZN34_INTERNAL_e6b3377e_4_k_cu_ca8eccc84cuda3std3__45__cpo6rbeginE)
_ZN34_INTERNAL_e6b3377e_4_k_cu_ca8eccc84cuda3std3__45__cpo6rbeginE:
	.zero		1
	.type		_ZN34_INTERNAL_e6b3377e_4_k_cu_ca8eccc84cuda3std6ranges3__45__cpo7advanceE,@object
	.size		_ZN34_INTERNAL_e6b3377e_4_k_cu_ca8eccc84cuda3std6ranges3__45__cpo7advanceE,(_ZN34_INTERNAL_e6b3377e_4_k_cu_ca8eccc84cuda3std3__47nulloptE - _ZN34_INTERNAL_e6b3377e_4_k_cu_ca8eccc84cuda3std6ranges3__45__cpo7advanceE)
_ZN34_INTERNAL_e6b3377e_4_k_cu_ca8eccc84cuda3std6ranges3__45__cpo7advanceE:
	.zero		1
	.type		_ZN34_INTERNAL_e6b3377e_4_k_cu_ca8eccc84cuda3std3__47nulloptE,@object
	.size		_ZN34_INTERNAL_e6b3377e_4_k_cu_ca8eccc84cuda3std3__47nulloptE,(_ZN34_INTERNAL_e6b3377e_4_k_cu_ca8eccc84cuda3std6ranges3__45__cpo8distanceE - _ZN34_INTERNAL_e6b3377e_4_k_cu_ca8eccc84cuda3std3__47nulloptE)
_ZN34_INTERNAL_e6b3377e_4_k_cu_ca8eccc84cuda3std3__47nulloptE:
	.zero		1
	.type		_ZN34_INTERNAL_e6b3377e_4_k_cu_ca8eccc84cuda3std6ranges3__45__cpo8distanceE,@object
	.size		_ZN34_INTERNAL_e6b3377e_4_k_cu_ca8eccc84cuda3std6ranges3__45__cpo8distanceE,(_ZN34_INTERNAL_e6b3377e_4_k_cu_ca8eccc86thrust24THRUST_300001_SM_1000_NS12placeholders2_6E - _ZN34_INTERNAL_e6b3377e_4_k_cu_ca8eccc84cuda3std6ranges3__45__cpo8distanceE)
_ZN34_INTERNAL_e6b3377e_4_k_cu_ca8eccc84cuda3std6ranges3__45__cpo8distanceE:
	.zero		1
	.type		_ZN34_INTERNAL_e6b3377e_4_k_cu_ca8eccc86thrust24THRUST_300001_SM_1000_NS12placeholders2_6E,@object
	.size		_ZN34_INTERNAL_e6b3377e_4_k_cu_ca8eccc86thrust24THRUST_300001_SM_1000_NS12placeholders2_6E,(_ZN34_INTERNAL_e6b3377e_4_k_cu_ca8eccc84cuda3std3__45__cpo4cendE - _ZN34_INTERNAL_e6b3377e_4_k_cu_ca8eccc86thrust24THRUST_300001_SM_1000_NS12placeholders2_6E)
_ZN34_INTERNAL_e6b3377e_4_k_cu_ca8eccc86thrust24THRUST_300001_SM_1000_NS12placeholders2_6E:
	.zero		1
	.type		_ZN34_INTERNAL_e6b3377e_4_k_cu_ca8eccc84cuda3std3__45__cpo4cendE,@object
	.size		_ZN34_INTERNAL_e6b3377e_4_k_cu_ca8eccc84cuda3std3__45__cpo4cendE,(_ZN34_INTERNAL_e6b3377e_4_k_cu_ca8eccc84cuda3std6ranges3__45__cpo4cendE - _ZN34_INTERNAL_e6b3377e_4_k_cu_ca8eccc84cuda3std3__45__cpo4cendE)
_ZN34_INTERNAL_e6b3377e_4_k_cu_ca8eccc84cuda3std3__45__cpo4cendE:
	.zero		1
	.type		_ZN34_INTERNAL_e6b3377e_4_k_cu_ca8eccc84cuda3std6ranges3__45__cpo4cendE,@object
	.size		_ZN34_INTERNAL_e6b3377e_4_k_cu_ca8eccc84cuda3std6ranges3__45__cpo4cendE,(_ZN34_INTERNAL_e6b3377e_4_k_cu_ca8eccc84cuda3std3__420unreachable_sentinelE - _ZN34_INTERNAL_e6b3377e_4_k_cu_ca8eccc84cuda3std6ranges3__45__cpo4cendE)
_ZN34_INTERNAL_e6b3377e_4_k_cu_ca8eccc84cuda3std6ranges3__45__cpo4cendE:
	.zero		1
	.type		_ZN34_INTERNAL_e6b3377e_4_k_cu_ca8eccc84cuda3std3__420unreachable_sentinelE,@object
	.size		_ZN34_INTERNAL_e6b3377e_4_k_cu_ca8eccc84cuda3std3__420unreachable_sentinelE,(_ZN34_INTERNAL_e6b3377e_4_k_cu_ca8eccc84cuda3std6ranges3__45__cpo5ssizeE - _ZN34_INTERNAL_e6b3377e_4_k_cu_ca8eccc84cuda3std3__420unreachable_sentinelE)
_ZN34_INTERNAL_e6b3377e_4_k_cu_ca8eccc84cuda3std3__420unreachable_sentinelE:
	.zero		1
	.type		_ZN34_INTERNAL_e6b3377e_4_k_cu_ca8eccc84cuda3std6ranges3__45__cpo5ssizeE,@object
	.size		_ZN34_INTERNAL_e6b3377e_4_k_cu_ca8eccc84cuda3std6ranges3__45__cpo5ssizeE,(_ZN34_INTERNAL_e6b3377e_4_k_cu_ca8eccc86thrust24THRUST_300001_SM_1000_NS12placeholders3_10E - _ZN34_INTERNAL_e6b3377e_4_k_cu_ca8eccc84cuda3std6ranges3__45__cpo5ssizeE)
_ZN34_INTERNAL_e6b3377e_4_k_cu_ca8eccc84cuda3std6ranges3__45__cpo5ssizeE:
	.zero		1
	.type		_ZN34_INTERNAL_e6b3377e_4_k_cu_ca8eccc86thrust24THRUST_300001_SM_1000_NS12placeholders3_10E,@object
	.size		_ZN34_INTERNAL_e6b3377e_4_k_cu_ca8eccc86thrust24THRUST_300001_SM_1000_NS12placeholders3_10E,(_ZN34_INTERNAL_e6b3377e_4_k_cu_ca8eccc84cuda3std3__45__cpo5crendE - _ZN34_INTERNAL_e6b3377e_4_k_cu_ca8eccc86thrust24THRUST_300001_SM_1000_NS12placeholders3_10E)
_ZN34_INTERNAL_e6b3377e_4_k_cu_ca8eccc86thrust24THRUST_300001_SM_1000_NS12placeholders3_10E:
	.zero		1
	.type		_ZN34_INTERNAL_e6b3377e_4_k_cu_ca8eccc84cuda3std3__45__cpo5crendE,@object
	.size		_ZN34_INTERNAL_e6b3377e_4_k_cu_ca8eccc84cuda3std3__45__cpo5crendE,(_ZN34_INTERNAL_e6b3377e_4_k_cu_ca8eccc84cuda3std6ranges3__45__cpo4prevE - _ZN34_INTERNAL_e6b3377e_4_k_cu_ca8eccc84cuda3std3__45__cpo5crendE)
_ZN34_INTERNAL_e6b3377e_4_k_cu_ca8eccc84cuda3std3__45__cpo5crendE:
	.zero		1
	.type		_ZN34_INTERNAL_e6b3377e_4_k_cu_ca8eccc84cuda3std6ranges3__45__cpo4prevE,@object
	.size		_ZN34_INTERNAL_e6b3377e_4_k_cu_ca8eccc84cuda3std6ranges3__45__cpo4prevE,(_ZN34_INTERNAL_e6b3377e_4_k_cu_ca8eccc84cuda3std6ranges3__45__cpo9iter_moveE - _ZN34_INTERNAL_e6b3377e_4_k_cu_ca8eccc84cuda3std6ranges3__45__cpo4prevE)
_ZN34_INTERNAL_e6b3377e_4_k_cu_ca8eccc84cuda3std6ranges3__45__cpo4prevE:
	.zero		1
	.type		_ZN34_INTERNAL_e6b3377e_4_k_cu_ca8eccc84cuda3std6ranges3__45__cpo9iter_moveE,@object
	.size		_ZN34_INTERNAL_e6b3377e_4_k_cu_ca8eccc84cuda3std6ranges3__45__cpo9iter_moveE,(_ZN34_INTERNAL_e6b3377e_4_k_cu_ca8eccc86thrust24THRUST_300001_SM_1000_NS12placeholders2_2E - _ZN34_INTERNAL_e6b3377e_4_k_cu_ca8eccc84cuda3std6ranges3__45__cpo9iter_moveE)
_ZN34_INTERNAL_e6b3377e_4_k_cu_ca8eccc84cuda3std6ranges3__45__cpo9iter_moveE:
	.zero		1
	.type		_ZN34_INTERNAL_e6b3377e_4_k_cu_ca8eccc86thrust24THRUST_300001_SM_1000_NS12placeholders2_2E,@object
	.size		_ZN34_INTERNAL_e6b3377e_4_k_cu_ca8eccc86thrust24THRUST_300001_SM_1000_NS12placeholders2_2E,(_ZN34_INTERNAL_e6b3377e_4_k_cu_ca8eccc86thrust24THRUST_300001_SM_1000_NS12placeholders2_4E - _ZN34_INTERNAL_e6b3377e_4_k_cu_ca8eccc86thrust24THRUST_300001_SM_1000_NS12placeholders2_2E)
_ZN34_INTERNAL_e6b3377e_4_k_cu_ca8eccc86thrust24THRUST_300001_SM_1000_NS12placeholders2_2E:
	.zero		1
	.type		_ZN34_INTERNAL_e6b3377e_4_k_cu_ca8eccc86thrust24THRUST_300001_SM_1000_NS12placeholders2_4E,@object
	.size		_ZN34_INTERNAL_e6b3377e_4_k_cu_ca8eccc86thrust24THRUST_300001_SM_1000_NS12placeholders2_4E,(_ZN34_INTERNAL_e6b3377e_4_k_cu_ca8eccc84cuda3std3__45__cpo3endE - _ZN34_INTERNAL_e6b3377e_4_k_cu_ca8eccc86thrust24THRUST_300001_SM_1000_NS12placeholders2_4E)
_ZN34_INTERNAL_e6b3377e_4_k_cu_ca8eccc86thrust24THRUST_300001_SM_1000_NS12placeholders2_4E:
	.zero		1
	.type		_ZN34_INTERNAL_e6b3377e_4_k_cu_ca8eccc84cuda3std3__45__cpo3endE,@object
	.size		_ZN34_INTERNAL_e6b3377e_4_k_cu_ca8eccc84cuda3std3__45__cpo3endE,(_ZN34_INTERNAL_e6b3377e_4_k_cu_ca8eccc84cuda3std6ranges3__45__cpo3endE - _ZN34_INTERNAL_e6b3377e_4_k_cu_ca8eccc84cuda3std3__45__cpo3endE)
_ZN34_INTERNAL_e6b3377e_4_k_cu_ca8eccc84cuda3std3__45__cpo3endE:
	.zero		1
	.type		_ZN34_INTERNAL_e6b3377e_4_k_cu_ca8eccc84cuda3std6ranges3__45__cpo3endE,@object
	.size		_ZN34_INTERNAL_e6b3377e_4_k_cu_ca8eccc84cuda3std6ranges3__45__cpo3endE,(_ZN34_INTERNAL_e6b3377e_4_k_cu_ca8eccc84cuda3std3__419piecewise_constructE - _ZN34_INTERNAL_e6b3377e_4_k_cu_ca8eccc84cuda3std6ranges3__45__cpo3endE)
_ZN34_INTERNAL_e6b3377e_4_k_cu_ca8eccc84cuda3std6ranges3__45__cpo3endE:
	.zero		1
	.type		_ZN34_INTERNAL_e6b3377e_4_k_cu_ca8eccc84cuda3std3__419piecewise_constructE,@object
	.size		_ZN34_INTERNAL_e6b3377e_4_k_cu_ca8eccc84cuda3std3__419piecewise_constructE,(_ZN34_INTERNAL_e6b3377e_4_k_cu_ca8eccc84cuda3std6ranges3__45__cpo5cdataE - _ZN34_INTERNAL_e6b3377e_4_k_cu_ca8eccc84cuda3std3__419piecewise_constructE)
_ZN34_INTERNAL_e6b3377e_4_k_cu_ca8eccc84cuda3std3__419piecewise_constructE:
	.zero		1
	.type		_ZN34_INTERNAL_e6b3377e_4_k_cu_ca8eccc84cuda3std6ranges3__45__cpo5cdataE,@object
	.size		_ZN34_INTERNAL_e6b3377e_4_k_cu_ca8eccc84cuda3std6ranges3__45__cpo5cdataE,(_ZN34_INTERNAL_e6b3377e_4_k_cu_ca8eccc86thrust24THRUST_300001_SM_1000_NS12placeholders2_8E - _ZN34_INTERNAL_e6b3377e_4_k_cu_ca8eccc84cuda3std6ranges3__45__cpo5cdataE)
_ZN34_INTERNAL_e6b3377e_4_k_cu_ca8eccc84cuda3std6ranges3__45__cpo5cdataE:
	.zero		1
	.type		_ZN34_INTERNAL_e6b3377e_4_k_cu_ca8eccc86thrust24THRUST_300001_SM_1000_NS12placeholders2_8E,@object
	.size		_ZN34_INTERNAL_e6b3377e_4_k_cu_ca8eccc86thrust24THRUST_300001_SM_1000_NS12placeholders2_8E,(_ZN34_INTERNAL_e6b3377e_4_k_cu_ca8eccc84cuda3std3__45__cpo4rendE - _ZN34_INTERNAL_e6b3377e_4_k_cu_ca8eccc86thrust24THRUST_300001_SM_1000_NS12placeholders2_8E)
_ZN34_INTERNAL_e6b3377e_4_k_cu_ca8eccc86thrust24THRUST_300001_SM_1000_NS12placeholders2_8E:
	.zero		1
	.type		_ZN34_INTERNAL_e6b3377e_4_k_cu_ca8eccc84cuda3std3__45__cpo4rendE,@object
	.size		_ZN34_INTERNAL_e6b3377e_4_k_cu_ca8eccc84cuda3std3__45__cpo4rendE,(_ZN34_INTERNAL_e6b3377e_4_k_cu_ca8eccc84cuda3std6ranges3__45__cpo9iter_swapE - _ZN34_INTERNAL_e6b3377e_4_k_cu_ca8eccc84cuda3std3__45__cpo4rendE)
_ZN34_INTERNAL_e6b3377e_4_k_cu_ca8eccc84cuda3std3__45__cpo4rendE:
	.zero		1
	.type		_ZN34_INTERNAL_e6b3377e_4_k_cu_ca8eccc84cuda3std6ranges3__45__cpo9iter_swapE,@object
	.size		_ZN34_INTERNAL_e6b3377e_4_k_cu_ca8eccc84cuda3std6ranges3__45__cpo9iter_swapE,(_ZN34_INTERNAL_e6b3377e_4_k_cu_ca8eccc84cuda3std3__48unexpectE - _ZN34_INTERNAL_e6b3377e_4_k_cu_ca8eccc84cuda3std6ranges3__45__cpo9iter_swapE)
_ZN34_INTERNAL_e6b3377e_4_k_cu_ca8eccc84cuda3std6ranges3__45__cpo9iter_swapE:
	.zero		1
	.type		_ZN34_INTERNAL_e6b3377e_4_k_cu_ca8eccc84cuda3std3__48unexpectE,@object
	.size		_ZN34_INTERNAL_e6b3377e_4_k_cu_ca8eccc84cuda3std3__48unexpectE,(_ZN34_INTERNAL_e6b3377e_4_k_cu_ca8eccc86thrust24THRUST_300001_SM_1000_NS6system6detail10sequential3seqE - _ZN34_INTERNAL_e6b3377e_4_k_cu_ca8eccc84cuda3std3__48unexpectE)
_ZN34_INTERNAL_e6b3377e_4_k_cu_ca8eccc84cuda3std3__48unexpectE:
	.zero		1
	.type		_ZN34_INTERNAL_e6b3377e_4_k_cu_ca8eccc86thrust24THRUST_300001_SM_1000_NS6system6detail10sequential3seqE,@object
	.size		_ZN34_INTERNAL_e6b3377e_4_k_cu_ca8eccc86thrust24THRUST_300001_SM_1000_NS6system6detail10sequential3seqE,(.L_29 - _ZN34_INTERNAL_e6b3377e_4_k_cu_ca8eccc86thrust24THRUST_300001_SM_1000_NS6system6detail10sequential3seqE)
_ZN34_INTERNAL_e6b3377e_4_k_cu_ca8eccc86thrust24THRUST_300001_SM_1000_NS6system6detail10sequential3seqE:
	.zero		1
.L_29:


//--------------------- .nv.shared._Z11localmaxabsPfiS_Pj --------------------------
	.section	.nv.shared._Z11localmaxabsPfiS_Pj,"aw",@nobits
	.sectionflags	@""
	.align	4
.nv.shared._Z11localmaxabsPfiS_Pj:
	.zero		3072


//--------------------- .nv.constant0._ZN3cub18CUB_300001_SM_10006detail11EmptyKernelIvEEvv --------------------------
	.section	.nv.constant0._ZN3cub18CUB_300001_SM_10006detail11EmptyKernelIvEEvv,"a",@progbits
	.sectionflags	@""
	.align	4
.nv.constant0._ZN3cub18CUB_300001_SM_10006detail11EmptyKernelIvEEvv:
	.zero		896


//--------------------- .nv.constant0._Z11localmaxabsPfiS_Pj --------------------------
	.section	.nv.constant0._Z11localmaxabsPfiS_Pj,"a",@progbits
	.sectionflags	@""
	.align	4
.nv.constant0._Z11localmaxabsPfiS_Pj:
	.zero		928


//--------------------- SYMBOLS --------------------------

	.type		.nv.reservedSmem.offset0,@object
	.size		.nv.reservedSmem.offset0,0x4
	.type		.nv.reservedSmem.cap,@object
	.size		.nv.reservedSmem.cap,0x4
